	.target	sm_100a

	.elftype	@"ET_EXEC"


//--------------------- .note.nv.tkinfo           --------------------------
	.section	.note.nv.tkinfo,"",@"SHT_NOTE"
	.sectionflags	@"SHF_NOTE_NV_TKINFO"
	.tkinfo
        /*0018*/ 	.word	0x00000002
        /*0030*/ 	.string	""
        /*0030*/ 	.string	"ptxas"
        /*0030*/ 	.string	"Cuda compilation tools, release 13.0, V13.0.88"
        /*0030*/ 	.string	"Build cuda_13.0.r13.0/compiler.36424714_0"
        /*0030*/ 	.string	"-arch sm_100a -m 64 "



//--------------------- .note.nv.cuinfo           --------------------------
	.section	.note.nv.cuinfo,"",@"SHT_NOTE"
	.sectionflags	@"SHF_NOTE_NV_CUINFO"
        /*0018*/ 	.short	0x0002
        /*001a*/ 	.short	0x0064
        /*001c*/ 	.short	0x0082
	.zero		2


//--------------------- .nv.info                  --------------------------
	.section	.nv.info,"",@"SHT_CUDA_INFO"
	.align	4


	//----- nvinfo : EIATTR_REGCOUNT
	.align		4
        /*0000*/ 	.byte	0x04, 0x2f
        /*0002*/ 	.short	(.L_12 - .L_11)
	.align		4
.L_11:
        /*0004*/ 	.word	index@(_ZN7cutlass13device_kernelIN5flash11enable_sm90INS1_16FlashAttnFwdSm90INS1_25CollectiveMainloopFwdSm90ILi2EN4cute5tupleIJNS5_1CILi1EEES8_S8_EEENS6_IJNS7_ILi64EEESA_SA_EEELi512ENS_10bfloat16_tEfNS_4arch4Sm90ELb1ELb0ELb1ELb1ELb0ELb1ELb1ELb0ELb0ELb0ELb0ELb0EEENS1_21CollectiveEpilogueFwdINS6_IJSA_NS7_ILi512EEESA_EEES9_SC_SE_Li256ELb1ELb0ELb0ELb0EEENS1_36VarlenDynamicPersistentTileSchedulerILi64ELi64ELi256ELi32ELb0ELb0ELb1ELb1ELb1ELb1EEEEEEEEEvNT_6ParamsE)
        /*0008*/ 	.word	0x00000004


	//----- nvinfo : EIATTR_FRAME_SIZE
	.align		4
.L_12:
        /*000c*/ 	.byte	0x04, 0x11
        /*000e*/ 	.short	(.L_14 - .L_13)
	.align		4
.L_13:
        /*0010*/ 	.word	index@(_ZN7cutlass13device_kernelIN5flash11enable_sm90INS1_16FlashAttnFwdSm90INS1_25CollectiveMainloopFwdSm90ILi2EN4cute5tupleIJNS5_1CILi1EEES8_S8_EEENS6_IJNS7_ILi64EEESA_SA_EEELi512ENS_10bfloat16_tEfNS_4arch4Sm90ELb1ELb0ELb1ELb1ELb0ELb1ELb1ELb0ELb0ELb0ELb0ELb0EEENS1_21CollectiveEpilogueFwdINS6_IJSA_NS7_ILi512EEESA_EEES9_SC_SE_Li256ELb1ELb0ELb0ELb0EEENS1_36VarlenDynamicPersistentTileSchedulerILi64ELi64ELi256ELi32ELb0ELb0ELb1ELb1ELb1ELb1EEEEEEEEEvNT_6ParamsE)
        /*0014*/ 	.word	0x00000000


	//----- nvinfo : EIATTR_REGCOUNT
	.align		4
.L_14:
        /*0018*/ 	.byte	0x04, 0x2f
        /*001a*/ 	.short	(.L_16 - .L_15)
	.align		4
.L_15:
        /*001c*/ 	.word	index@(_ZN7cutlass13device_kernelIN5flash11enable_sm90INS1_16FlashAttnFwdSm90INS1_25CollectiveMainloopFwdSm90ILi2EN4cute5tupleIJNS5_1CILi1EEES8_S8_EEENS6_IJNS7_ILi64EEESA_SA_EEELi512ENS_10bfloat16_tEfNS_4arch4Sm90ELb1ELb0ELb1ELb1ELb0ELb0ELb1ELb0ELb0ELb0ELb0ELb0EEENS1_21CollectiveEpilogueFwdINS6_IJSA_NS7_ILi512EEESA_EEES9_SC_SE_Li256ELb1ELb0ELb0ELb0EEENS1_36VarlenDynamicPersistentTileSchedulerILi64ELi64ELi256ELi32ELb0ELb0ELb1ELb1ELb1ELb1EEEEEEEEEvNT_6ParamsE)
        /*0020*/ 	.word	0x00000004


	//----- nvinfo : EIATTR_FRAME_SIZE
	.align		4
.L_16:
        /*0024*/ 	.byte	0x04, 0x11
        /*0026*/ 	.short	(.L_18 - .L_17)
	.align		4
.L_17:
        /*0028*/ 	.word	index@(_ZN7cutlass13device_kernelIN5flash11enable_sm90INS1_16FlashAttnFwdSm90INS1_25CollectiveMainloopFwdSm90ILi2EN4cute5tupleIJNS5_1CILi1EEES8_S8_EEENS6_IJNS7_ILi64EEESA_SA_EEELi512ENS_10bfloat16_tEfNS_4arch4Sm90ELb1ELb0ELb1ELb1ELb0ELb0ELb1ELb0ELb0ELb0ELb0ELb0EEENS1_21CollectiveEpilogueFwdINS6_IJSA_NS7_ILi512EEESA_EEES9_SC_SE_Li256ELb1ELb0ELb0ELb0EEENS1_36VarlenDynamicPersistentTileSchedulerILi64ELi64ELi256ELi32ELb0ELb0ELb1ELb1ELb1ELb1EEEEEEEEEvNT_6ParamsE)
        /*002c*/ 	.word	0x00000000


	//----- nvinfo : EIATTR_REGCOUNT
	.align		4
.L_18:
        /*0030*/ 	.byte	0x04, 0x2f
        /*0032*/ 	.short	(.L_20 - .L_19)
	.align		4
.L_19:
        /*0034*/ 	.word	index@(_ZN7cutlass13device_kernelIN5flash11enable_sm90INS1_16FlashAttnFwdSm90INS1_25CollectiveMainloopFwdSm90ILi2EN4cute5tupleIJNS5_1CILi1EEES8_S8_EEENS6_IJNS7_ILi64EEESA_SA_EEELi512ENS_10bfloat16_tEfNS_4arch4Sm90ELb1ELb0ELb1ELb1ELb0ELb1ELb0ELb0ELb0ELb0ELb0ELb0EEENS1_21CollectiveEpilogueFwdINS6_IJSA_NS7_ILi512EEESA_EEES9_SC_SE_Li256ELb1ELb0ELb0ELb0EEENS1_36VarlenDynamicPersistentTileSchedulerILi64ELi64ELi256ELi32ELb0ELb0ELb1ELb1ELb1ELb1EEEEEEEEEvNT_6ParamsE)
        /*0038*/ 	.word	0x00000004


	//----- nvinfo : EIATTR_FRAME_SIZE
	.align		4
.L_20:
        /*003c*/ 	.byte	0x04, 0x11
        /*003e*/ 	.short	(.L_22 - .L_21)
	.align		4
.L_21:
        /*0040*/ 	.word	index@(_ZN7cutlass13device_kernelIN5flash11enable_sm90INS1_16FlashAttnFwdSm90INS1_25CollectiveMainloopFwdSm90ILi2EN4cute5tupleIJNS5_1CILi1EEES8_S8_EEENS6_IJNS7_ILi64EEESA_SA_EEELi512ENS_10bfloat16_tEfNS_4arch4Sm90ELb1ELb0ELb1ELb1ELb0ELb1ELb0ELb0ELb0ELb0ELb0ELb0EEENS1_21CollectiveEpilogueFwdINS6_IJSA_NS7_ILi512EEESA_EEES9_SC_SE_Li256ELb1ELb0ELb0ELb0EEENS1_36VarlenDynamicPersistentTileSchedulerILi64ELi64ELi256ELi32ELb0ELb0ELb1ELb1ELb1ELb1EEEEEEEEEvNT_6ParamsE)
        /*0044*/ 	.word	0x00000000


	//----- nvinfo : EIATTR_REGCOUNT
	.align		4
.L_22:
        /*0048*/ 	.byte	0x04, 0x2f
        /*004a*/ 	.short	(.L_24 - .L_23)
	.align		4
.L_23:
        /*004c*/ 	.word	index@(_ZN7cutlass13device_kernelIN5flash11enable_sm90INS1_16FlashAttnFwdSm90INS1_25CollectiveMainloopFwdSm90ILi2EN4cute5tupleIJNS5_1CILi1EEES8_S8_EEENS6_IJNS7_ILi64EEESA_SA_EEELi512ENS_10bfloat16_tEfNS_4arch4Sm90ELb1ELb0ELb1ELb1ELb0ELb0ELb0ELb0ELb0ELb0ELb0ELb0EEENS1_21CollectiveEpilogueFwdINS6_IJSA_NS7_ILi512EEESA_EEES9_SC_SE_Li256ELb1ELb0ELb0ELb0EEENS1_36VarlenDynamicPersistentTileSchedulerILi64ELi64ELi256ELi32ELb0ELb0ELb1ELb1ELb1ELb1EEEEEEEEEvNT_6ParamsE)
        /*0050*/ 	.word	0x00000004


	//----- nvinfo : EIATTR_FRAME_SIZE
	.align		4
.L_24:
        /*0054*/ 	.byte	0x04, 0x11
        /*0056*/ 	.short	(.L_26 - .L_25)
	.align		4
.L_25:
        /*0058*/ 	.word	index@(_ZN7cutlass13device_kernelIN5flash11enable_sm90INS1_16FlashAttnFwdSm90INS1_25CollectiveMainloopFwdSm90ILi2EN4cute5tupleIJNS5_1CILi1EEES8_S8_EEENS6_IJNS7_ILi64EEESA_SA_EEELi512ENS_10bfloat16_tEfNS_4arch4Sm90ELb1ELb0ELb1ELb1ELb0ELb0ELb0ELb0ELb0ELb0ELb0ELb0EEENS1_21CollectiveEpilogueFwdINS6_IJSA_NS7_ILi512EEESA_EEES9_SC_SE_Li256ELb1ELb0ELb0ELb0EEENS1_36VarlenDynamicPersistentTileSchedulerILi64ELi64ELi256ELi32ELb0ELb0ELb1ELb1ELb1ELb1EEEEEEEEEvNT_6ParamsE)
        /*005c*/ 	.word	0x00000000


	//----- nvinfo : EIATTR_REGCOUNT
	.align		4
.L_26:
        /*0060*/ 	.byte	0x04, 0x2f
        /*0062*/ 	.short	(.L_28 - .L_27)
	.align		4
.L_27:
        /*0064*/ 	.word	index@(_ZN7cutlass13device_kernelIN5flash11enable_sm90INS1_16FlashAttnFwdSm90INS1_25CollectiveMainloopFwdSm90ILi2EN4cute5tupleIJNS5_1CILi1EEES8_S8_EEENS6_IJNS7_ILi64EEESA_SA_EEELi512ENS_10bfloat16_tEfNS_4arch4Sm90ELb1ELb0ELb1ELb0ELb0ELb0ELb1ELb0ELb0ELb0ELb0ELb0EEENS1_21CollectiveEpilogueFwdINS6_IJSA_NS7_ILi512EEESA_EEES9_SC_SE_Li256ELb0ELb0ELb0ELb0EEENS1_30DynamicPersistentTileSchedulerILi256ELi32ELb0ELb0ELb1EEEEEEEEEvNT_6ParamsE)
        /*0068*/ 	.word	0x00000004


	//----- nvinfo : EIATTR_FRAME_SIZE
	.align		4
.L_28:
        /*006c*/ 	.byte	0x04, 0x11
        /*006e*/ 	.short	(.L_30 - .L_29)
	.align		4
.L_29:
        /*0070*/ 	.word	index@(_ZN7cutlass13device_kernelIN5flash11enable_sm90INS1_16FlashAttnFwdSm90INS1_25CollectiveMainloopFwdSm90ILi2EN4cute5tupleIJNS5_1CILi1EEES8_S8_EEENS6_IJNS7_ILi64EEESA_SA_EEELi512ENS_10bfloat16_tEfNS_4arch4Sm90ELb1ELb0ELb1ELb0ELb0ELb0ELb1ELb0ELb0ELb0ELb0ELb0EEENS1_21CollectiveEpilogueFwdINS6_IJSA_NS7_ILi512EEESA_EEES9_SC_SE_Li256ELb0ELb0ELb0ELb0EEENS1_30DynamicPersistentTileSchedulerILi256ELi32ELb0ELb0ELb1EEEEEEEEEvNT_6ParamsE)
        /*0074*/ 	.word	0x00000000


	//----- nvinfo : EIATTR_REGCOUNT
	.align		4
.L_30:
        /*0078*/ 	.byte	0x04, 0x2f
        /*007a*/ 	.short	(.L_32 - .L_31)
	.align		4
.L_31:
        /*007c*/ 	.word	index@(_ZN7cutlass13device_kernelIN5flash11enable_sm90INS1_16FlashAttnFwdSm90INS1_25CollectiveMainloopFwdSm90ILi2EN4cute5tupleIJNS5_1CILi1EEES8_S8_EEENS6_IJNS7_ILi64EEESA_SA_EEELi512ENS_10bfloat16_tEfNS_4arch4Sm90ELb1ELb0ELb1ELb0ELb0ELb0ELb0ELb0ELb0ELb0ELb0ELb0EEENS1_21CollectiveEpilogueFwdINS6_IJSA_NS7_ILi512EEESA_EEES9_SC_SE_Li256ELb0ELb0ELb0ELb0EEENS1_30DynamicPersistentTileSchedulerILi256ELi32ELb0ELb0ELb1EEEEEEEEEvNT_6ParamsE)
        /*0080*/ 	.word	0x00000004


	//----- nvinfo : EIATTR_FRAME_SIZE
	.align		4
.L_32:
        /*0084*/ 	.byte	0x04, 0x11
        /*0086*/ 	.short	(.L_34 - .L_33)
	.align		4
.L_33:
        /*0088*/ 	.word	index@(_ZN7cutlass13device_kernelIN5flash11enable_sm90INS1_16FlashAttnFwdSm90INS1_25CollectiveMainloopFwdSm90ILi2EN4cute5tupleIJNS5_1CILi1EEES8_S8_EEENS6_IJNS7_ILi64EEESA_SA_EEELi512ENS_10bfloat16_tEfNS_4arch4Sm90ELb1ELb0ELb1ELb0ELb0ELb0ELb0ELb0ELb0ELb0ELb0ELb0EEENS1_21CollectiveEpilogueFwdINS6_IJSA_NS7_ILi512EEESA_EEES9_SC_SE_Li256ELb0ELb0ELb0ELb0EEENS1_30DynamicPersistentTileSchedulerILi256ELi32ELb0ELb0ELb1EEEEEEEEEvNT_6ParamsE)
        /*008c*/ 	.word	0x00000000


	//----- nvinfo : EIATTR_REGCOUNT
	.align		4
.L_34:
        /*0090*/ 	.byte	0x04, 0x2f
        /*0092*/ 	.short	(.L_36 - .L_35)
	.align		4
.L_35:
        /*0094*/ 	.word	index@(_ZN7cutlass13device_kernelIN5flash11enable_sm90INS1_16FlashAttnFwdSm90INS1_25CollectiveMainloopFwdSm90ILi2EN4cute5tupleIJNS5_1CILi1EEES8_S8_EEENS6_IJNS7_ILi64EEESA_SA_EEELi512ENS_10bfloat16_tEfNS_4arch4Sm90ELb0ELb1ELb1ELb1ELb0ELb1ELb1ELb0ELb0ELb0ELb0ELb0EEENS1_21CollectiveEpilogueFwdINS6_IJSA_NS7_ILi512EEESA_EEES9_SC_SE_Li256ELb1ELb0ELb0ELb0EEENS1_36VarlenDynamicPersistentTileSchedulerILi64ELi64ELi256ELi32ELb0ELb0ELb1ELb1ELb0ELb1EEEEEEEEEvNT_6ParamsE)
        /*0098*/ 	.word	0x00000004


	//----- nvinfo : EIATTR_FRAME_SIZE
	.align		4
.L_36:
        /*009c*/ 	.byte	0x04, 0x11
        /*009e*/ 	.short	(.L_38 - .L_37)
	.align		4
.L_37:
        /*00a0*/ 	.word	index@(_ZN7cutlass13device_kernelIN5flash11enable_sm90INS1_16FlashAttnFwdSm90INS1_25CollectiveMainloopFwdSm90ILi2EN4cute5tupleIJNS5_1CILi1EEES8_S8_EEENS6_IJNS7_ILi64EEESA_SA_EEELi512ENS_10bfloat16_tEfNS_4arch4Sm90ELb0ELb1ELb1ELb1ELb0ELb1ELb1ELb0ELb0ELb0ELb0ELb0EEENS1_21CollectiveEpilogueFwdINS6_IJSA_NS7_ILi512EEESA_EEES9_SC_SE_Li256ELb1ELb0ELb0ELb0EEENS1_36VarlenDynamicPersistentTileSchedulerILi64ELi64ELi256ELi32ELb0ELb0ELb1ELb1ELb0ELb1EEEEEEEEEvNT_6ParamsE)
        /*00a4*/ 	.word	0x00000000


	//----- nvinfo : EIATTR_REGCOUNT
	.align		4
.L_38:
        /*00a8*/ 	.byte	0x04, 0x2f
        /*00aa*/ 	.short	(.L_40 - .L_39)
	.align		4
.L_39:
        /*00ac*/ 	.word	index@(_ZN7cutlass13device_kernelIN5flash11enable_sm90INS1_16FlashAttnFwdSm90INS1_25CollectiveMainloopFwdSm90ILi2EN4cute5tupleIJNS5_1CILi1EEES8_S8_EEENS6_IJNS7_ILi64EEESA_SA_EEELi512ENS_10bfloat16_tEfNS_4arch4Sm90ELb0ELb1ELb1ELb1ELb0ELb0ELb1ELb0ELb0ELb0ELb0ELb0EEENS1_21CollectiveEpilogueFwdINS6_IJSA_NS7_ILi512EEESA_EEES9_SC_SE_Li256ELb1ELb0ELb0ELb0EEENS1_36VarlenDynamicPersistentTileSchedulerILi64ELi64ELi256ELi32ELb0ELb0ELb1ELb1ELb0ELb1EEEEEEEEEvNT_6ParamsE)
        /*00b0*/ 	.word	0x00000004


	//----- nvinfo : EIATTR_FRAME_SIZE
	.align		4
.L_40:
        /*00b4*/ 	.byte	0x04, 0x11
        /*00b6*/ 	.short	(.L_42 - .L_41)
	.align		4
.L_41:
        /*00b8*/ 	.word	index@(_ZN7cutlass13device_kernelIN5flash11enable_sm90INS1_16FlashAttnFwdSm90INS1_25CollectiveMainloopFwdSm90ILi2EN4cute5tupleIJNS5_1CILi1EEES8_S8_EEENS6_IJNS7_ILi64EEESA_SA_EEELi512ENS_10bfloat16_tEfNS_4arch4Sm90ELb0ELb1ELb1ELb1ELb0ELb0ELb1ELb0ELb0ELb0ELb0ELb0EEENS1_21CollectiveEpilogueFwdINS6_IJSA_NS7_ILi512EEESA_EEES9_SC_SE_Li256ELb1ELb0ELb0ELb0EEENS1_36VarlenDynamicPersistentTileSchedulerILi64ELi64ELi256ELi32ELb0ELb0ELb1ELb1ELb0ELb1EEEEEEEEEvNT_6ParamsE)
        /*00bc*/ 	.word	0x00000000


	//----- nvinfo : EIATTR_REGCOUNT
	.align		4
.L_42:
        /*00c0*/ 	.byte	0x04, 0x2f
        /*00c2*/ 	.short	(.L_44 - .L_43)
	.align		4
.L_43:
        /*00c4*/ 	.word	index@(_ZN7cutlass13device_kernelIN5flash11enable_sm90INS1_16FlashAttnFwdSm90INS1_25CollectiveMainloopFwdSm90ILi2EN4cute5tupleIJNS5_1CILi1EEES8_S8_EEENS6_IJNS7_ILi64EEESA_SA_EEELi512ENS_10bfloat16_tEfNS_4arch4Sm90ELb0ELb1ELb1ELb1ELb0ELb1ELb0ELb0ELb0ELb0ELb0ELb0EEENS1_21CollectiveEpilogueFwdINS6_IJSA_NS7_ILi512EEESA_EEES9_SC_SE_Li256ELb1ELb0ELb0ELb0EEENS1_36VarlenDynamicPersistentTileSchedulerILi64ELi64ELi256ELi32ELb0ELb0ELb1ELb1ELb0ELb1EEEEEEEEEvNT_6ParamsE)
        /*00c8*/ 	.word	0x00000004


	//----- nvinfo : EIATTR_FRAME_SIZE
	.align		4
.L_44:
        /*00cc*/ 	.byte	0x04, 0x11
        /*00ce*/ 	.short	(.L_46 - .L_45)
	.align		4
.L_45:
        /*00d0*/ 	.word	index@(_ZN7cutlass13device_kernelIN5flash11enable_sm90INS1_16FlashAttnFwdSm90INS1_25CollectiveMainloopFwdSm90ILi2EN4cute5tupleIJNS5_1CILi1EEES8_S8_EEENS6_IJNS7_ILi64EEESA_SA_EEELi512ENS_10bfloat16_tEfNS_4arch4Sm90ELb0ELb1ELb1ELb1ELb0ELb1ELb0ELb0ELb0ELb0ELb0ELb0EEENS1_21CollectiveEpilogueFwdINS6_IJSA_NS7_ILi512EEESA_EEES9_SC_SE_Li256ELb1ELb0ELb0ELb0EEENS1_36VarlenDynamicPersistentTileSchedulerILi64ELi64ELi256ELi32ELb0ELb0ELb1ELb1ELb0ELb1EEEEEEEEEvNT_6ParamsE)
        /*00d4*/ 	.word	0x00000000


	//----- nvinfo : EIATTR_REGCOUNT
	.align		4
.L_46:
        /*00d8*/ 	.byte	0x04, 0x2f
        /*00da*/ 	.short	(.L_48 - .L_47)
	.align		4
.L_47:
        /*00dc*/ 	.word	index@(_ZN7cutlass13device_kernelIN5flash11enable_sm90INS1_16FlashAttnFwdSm90INS1_25CollectiveMainloopFwdSm90ILi2EN4cute5tupleIJNS5_1CILi1EEES8_S8_EEENS6_IJNS7_ILi64EEESA_SA_EEELi512ENS_10bfloat16_tEfNS_4arch4Sm90ELb0ELb1ELb1ELb1ELb0ELb0ELb0ELb0ELb0ELb0ELb0ELb0EEENS1_21CollectiveEpilogueFwdINS6_IJSA_NS7_ILi512EEESA_EEES9_SC_SE_Li256ELb1ELb0ELb0ELb0EEENS1_36VarlenDynamicPersistentTileSchedulerILi64ELi64ELi256ELi32ELb0ELb0ELb1ELb1ELb0ELb1EEEEEEEEEvNT_6ParamsE)
        /*00e0*/ 	.word	0x00000004


	//----- nvinfo : EIATTR_FRAME_SIZE
	.align		4
.L_48:
        /*00e4*/ 	.byte	0x04, 0x11
        /*00e6*/ 	.short	(.L_50 - .L_49)
	.align		4
.L_49:
        /*00e8*/ 	.word	index@(_ZN7cutlass13device_kernelIN5flash11enable_sm90INS1_16FlashAttnFwdSm90INS1_25CollectiveMainloopFwdSm90ILi2EN4cute5tupleIJNS5_1CILi1EEES8_S8_EEENS6_IJNS7_ILi64EEESA_SA_EEELi512ENS_10bfloat16_tEfNS_4arch4Sm90ELb0ELb1ELb1ELb1ELb0ELb0ELb0ELb0ELb0ELb0ELb0ELb0EEENS1_21CollectiveEpilogueFwdINS6_IJSA_NS7_ILi512EEESA_EEES9_SC_SE_Li256ELb1ELb0ELb0ELb0EEENS1_36VarlenDynamicPersistentTileSchedulerILi64ELi64ELi256ELi32ELb0ELb0ELb1ELb1ELb0ELb1EEEEEEEEEvNT_6ParamsE)
        /*00ec*/ 	.word	0x00000000


	//----- nvinfo : EIATTR_REGCOUNT
	.align		4
.L_50:
        /*00f0*/ 	.byte	0x04, 0x2f
        /*00f2*/ 	.short	(.L_52 - .L_51)
	.align		4
.L_51:
        /*00f4*/ 	.word	index@(_ZN7cutlass13device_kernelIN5flash11enable_sm90INS1_16FlashAttnFwdSm90INS1_25CollectiveMainloopFwdSm90ILi2EN4cute5tupleIJNS5_1CILi1EEES8_S8_EEENS6_IJNS7_ILi64EEESA_SA_EEELi512ENS_10bfloat16_tEfNS_4arch4Sm90ELb0ELb1ELb1ELb0ELb0ELb0ELb1ELb0ELb0ELb0ELb0ELb0EEENS1_21CollectiveEpilogueFwdINS6_IJSA_NS7_ILi512EEESA_EEES9_SC_SE_Li256ELb0ELb0ELb0ELb0EEENS1_30DynamicPersistentTileSchedulerILi256ELi32ELb0ELb0ELb1EEEEEEEEEvNT_6ParamsE)
        /*00f8*/ 	.word	0x00000004


	//----- nvinfo : EIATTR_FRAME_SIZE
	.align		4
.L_52:
        /*00fc*/ 	.byte	0x04, 0x11
        /*00fe*/ 	.short	(.L_54 - .L_53)
	.align		4
.L_53:
        /*0100*/ 	.word	index@(_ZN7cutlass13device_kernelIN5flash11enable_sm90INS1_16FlashAttnFwdSm90INS1_25CollectiveMainloopFwdSm90ILi2EN4cute5tupleIJNS5_1CILi1EEES8_S8_EEENS6_IJNS7_ILi64EEESA_SA_EEELi512ENS_10bfloat16_tEfNS_4arch4Sm90ELb0ELb1ELb1ELb0ELb0ELb0ELb1ELb0ELb0ELb0ELb0ELb0EEENS1_21CollectiveEpilogueFwdINS6_IJSA_NS7_ILi512EEESA_EEES9_SC_SE_Li256ELb0ELb0ELb0ELb0EEENS1_30DynamicPersistentTileSchedulerILi256ELi32ELb0ELb0ELb1EEEEEEEEEvNT_6ParamsE)
        /*0104*/ 	.word	0x00000000


	//----- nvinfo : EIATTR_REGCOUNT
	.align		4
.L_54:
        /*0108*/ 	.byte	0x04, 0x2f
        /*010a*/ 	.short	(.L_56 - .L_55)
	.align		4
.L_55:
        /*010c*/ 	.word	index@(_ZN7cutlass13device_kernelIN5flash11enable_sm90INS1_16FlashAttnFwdSm90INS1_25CollectiveMainloopFwdSm90ILi2EN4cute5tupleIJNS5_1CILi1EEES8_S8_EEENS6_IJNS7_ILi64EEESA_SA_EEELi512ENS_10bfloat16_tEfNS_4arch4Sm90ELb0ELb1ELb1ELb0ELb0ELb0ELb0ELb0ELb0ELb0ELb0ELb0EEENS1_21CollectiveEpilogueFwdINS6_IJSA_NS7_ILi512EEESA_EEES9_SC_SE_Li256ELb0ELb0ELb0ELb0EEENS1_30DynamicPersistentTileSchedulerILi256ELi32ELb0ELb0ELb1EEEEEEEEEvNT_6ParamsE)
        /*0110*/ 	.word	0x00000004


	//----- nvinfo : EIATTR_FRAME_SIZE
	.align		4
.L_56:
        /*0114*/ 	.byte	0x04, 0x11
        /*0116*/ 	.short	(.L_58 - .L_57)
	.align		4
.L_57:
        /*0118*/ 	.word	index@(_ZN7cutlass13device_kernelIN5flash11enable_sm90INS1_16FlashAttnFwdSm90INS1_25CollectiveMainloopFwdSm90ILi2EN4cute5tupleIJNS5_1CILi1EEES8_S8_EEENS6_IJNS7_ILi64EEESA_SA_EEELi512ENS_10bfloat16_tEfNS_4arch4Sm90ELb0ELb1ELb1ELb0ELb0ELb0ELb0ELb0ELb0ELb0ELb0ELb0EEENS1_21CollectiveEpilogueFwdINS6_IJSA_NS7_ILi512EEESA_EEES9_SC_SE_Li256ELb0ELb0ELb0ELb0EEENS1_30DynamicPersistentTileSchedulerILi256ELi32ELb0ELb0ELb1EEEEEEEEEvNT_6ParamsE)
        /*011c*/ 	.word	0x00000000


	//----- nvinfo : EIATTR_REGCOUNT
	.align		4
.L_58:
        /*0120*/ 	.byte	0x04, 0x2f
        /*0122*/ 	.short	(.L_60 - .L_59)
	.align		4
.L_59:
        /*0124*/ 	.word	index@(_ZN7cutlass13device_kernelIN5flash11enable_sm90INS1_16FlashAttnFwdSm90INS1_25CollectiveMainloopFwdSm90ILi2EN4cute5tupleIJNS5_1CILi1EEES8_S8_EEENS6_IJNS7_ILi64EEESA_SA_EEELi512ENS_10bfloat16_tEfNS_4arch4Sm90ELb0ELb0ELb1ELb1ELb0ELb1ELb1ELb0ELb0ELb0ELb0ELb0EEENS1_21CollectiveEpilogueFwdINS6_IJSA_NS7_ILi512EEESA_EEES9_SC_SE_Li256ELb1ELb0ELb0ELb0EEENS1_36VarlenDynamicPersistentTileSchedulerILi64ELi64ELi256ELi32ELb0ELb0ELb1ELb0ELb1ELb1EEEEEEEEEvNT_6ParamsE)
        /*0128*/ 	.word	0x00000004


	//----- nvinfo : EIATTR_FRAME_SIZE
	.align		4
.L_60:
        /*012c*/ 	.byte	0x04, 0x11
        /*012e*/ 	.short	(.L_62 - .L_61)
	.align		4
.L_61:
        /*0130*/ 	.word	index@(_ZN7cutlass13device_kernelIN5flash11enable_sm90INS1_16FlashAttnFwdSm90INS1_25CollectiveMainloopFwdSm90ILi2EN4cute5tupleIJNS5_1CILi1EEES8_S8_EEENS6_IJNS7_ILi64EEESA_SA_EEELi512ENS_10bfloat16_tEfNS_4arch4Sm90ELb0ELb0ELb1ELb1ELb0ELb1ELb1ELb0ELb0ELb0ELb0ELb0EEENS1_21CollectiveEpilogueFwdINS6_IJSA_NS7_ILi512EEESA_EEES9_SC_SE_Li256ELb1ELb0ELb0ELb0EEENS1_36VarlenDynamicPersistentTileSchedulerILi64ELi64ELi256ELi32ELb0ELb0ELb1ELb0ELb1ELb1EEEEEEEEEvNT_6ParamsE)
        /*0134*/ 	.word	0x00000000


	//----- nvinfo : EIATTR_REGCOUNT
	.align		4
.L_62:
        /*0138*/ 	.byte	0x04, 0x2f
        /*013a*/ 	.short	(.L_64 - .L_63)
	.align		4
.L_63:
        /*013c*/ 	.word	index@(_ZN7cutlass13device_kernelIN5flash11enable_sm90INS1_16FlashAttnFwdSm90INS1_25CollectiveMainloopFwdSm90ILi2EN4cute5tupleIJNS5_1CILi1EEES8_S8_EEENS6_IJNS7_ILi64EEESA_SA_EEELi512ENS_10bfloat16_tEfNS_4arch4Sm90ELb0ELb0ELb1ELb1ELb0ELb0ELb1ELb0ELb0ELb0ELb0ELb0EEENS1_21CollectiveEpilogueFwdINS6_IJSA_NS7_ILi512EEESA_EEES9_SC_SE_Li256ELb1ELb0ELb0ELb0EEENS1_36VarlenDynamicPersistentTileSchedulerILi64ELi64ELi256ELi32ELb0ELb0ELb1ELb0ELb1ELb1EEEEEEEEEvNT_6ParamsE)
        /*0140*/ 	.word	0x00000004


	//----- nvinfo : EIATTR_FRAME_SIZE
	.align		4
.L_64:
        /*0144*/ 	.byte	0x04, 0x11
        /*0146*/ 	.short	(.L_66 - .L_65)
	.align		4
.L_65:
        /*0148*/ 	.word	index@(_ZN7cutlass13device_kernelIN5flash11enable_sm90INS1_16FlashAttnFwdSm90INS1_25CollectiveMainloopFwdSm90ILi2EN4cute5tupleIJNS5_1CILi1EEES8_S8_EEENS6_IJNS7_ILi64EEESA_SA_EEELi512ENS_10bfloat16_tEfNS_4arch4Sm90ELb0ELb0ELb1ELb1ELb0ELb0ELb1ELb0ELb0ELb0ELb0ELb0EEENS1_21CollectiveEpilogueFwdINS6_IJSA_NS7_ILi512EEESA_EEES9_SC_SE_Li256ELb1ELb0ELb0ELb0EEENS1_36VarlenDynamicPersistentTileSchedulerILi64ELi64ELi256ELi32ELb0ELb0ELb1ELb0ELb1ELb1EEEEEEEEEvNT_6ParamsE)
        /*014c*/ 	.word	0x00000000


	//----- nvinfo : EIATTR_REGCOUNT
	.align		4
.L_66:
        /*0150*/ 	.byte	0x04, 0x2f
        /*0152*/ 	.short	(.L_68 - .L_67)
	.align		4
.L_67:
        /*0154*/ 	.word	index@(_ZN7cutlass13device_kernelIN5flash11enable_sm90INS1_16FlashAttnFwdSm90INS1_25CollectiveMainloopFwdSm90ILi2EN4cute5tupleIJNS5_1CILi1EEES8_S8_EEENS6_IJNS7_ILi64EEESA_SA_EEELi512ENS_10bfloat16_tEfNS_4arch4Sm90ELb0ELb0ELb1ELb1ELb0ELb1ELb0ELb0ELb0ELb0ELb0ELb0EEENS1_21CollectiveEpilogueFwdINS6_IJSA_NS7_ILi512EEESA_EEES9_SC_SE_Li256ELb1ELb0ELb0ELb0EEENS1_36VarlenDynamicPersistentTileSchedulerILi64ELi64ELi256ELi32ELb0ELb0ELb1ELb0ELb1ELb1EEEEEEEEEvNT_6ParamsE)
        /*0158*/ 	.word	0x00000004


	//----- nvinfo : EIATTR_FRAME_SIZE
	.align		4
.L_68:
        /*015c*/ 	.byte	0x04, 0x11
        /*015e*/ 	.short	(.L_70 - .L_69)
	.align		4
.L_69:
        /*0160*/ 	.word	index@(_ZN7cutlass13device_kernelIN5flash11enable_sm90INS1_16FlashAttnFwdSm90INS1_25CollectiveMainloopFwdSm90ILi2EN4cute5tupleIJNS5_1CILi1EEES8_S8_EEENS6_IJNS7_ILi64EEESA_SA_EEELi512ENS_10bfloat16_tEfNS_4arch4Sm90ELb0ELb0ELb1ELb1ELb0ELb1ELb0ELb0ELb0ELb0ELb0ELb0EEENS1_21CollectiveEpilogueFwdINS6_IJSA_NS7_ILi512EEESA_EEES9_SC_SE_Li256ELb1ELb0ELb0ELb0EEENS1_36VarlenDynamicPersistentTileSchedulerILi64ELi64ELi256ELi32ELb0ELb0ELb1ELb0ELb1ELb1EEEEEEEEEvNT_6ParamsE)
        /*0164*/ 	.word	0x00000000


	//----- nvinfo : EIATTR_REGCOUNT
	.align		4
.L_70:
        /*0168*/ 	.byte	0x04, 0x2f
        /*016a*/ 	.short	(.L_72 - .L_71)
	.align		4
.L_71:
        /*016c*/ 	.word	index@(_ZN7cutlass13device_kernelIN5flash11enable_sm90INS1_16FlashAttnFwdSm90INS1_25CollectiveMainloopFwdSm90ILi2EN4cute5tupleIJNS5_1CILi1EEES8_S8_EEENS6_IJNS7_ILi64EEESA_SA_EEELi512ENS_10bfloat16_tEfNS_4arch4Sm90ELb0ELb0ELb1ELb1ELb0ELb0ELb0ELb0ELb0ELb0ELb0ELb0EEENS1_21CollectiveEpilogueFwdINS6_IJSA_NS7_ILi512EEESA_EEES9_SC_SE_Li256ELb1ELb0ELb0ELb0EEENS1_36VarlenDynamicPersistentTileSchedulerILi64ELi64ELi256ELi32ELb0ELb0ELb1ELb0ELb1ELb1EEEEEEEEEvNT_6ParamsE)
        /*0170*/ 	.word	0x00000004


	//----- nvinfo : EIATTR_FRAME_SIZE
	.align		4
.L_72:
        /*0174*/ 	.byte	0x04, 0x11
        /*0176*/ 	.short	(.L_74 - .L_73)
	.align		4
.L_73:
        /*0178*/ 	.word	index@(_ZN7cutlass13device_kernelIN5flash11enable_sm90INS1_16FlashAttnFwdSm90INS1_25CollectiveMainloopFwdSm90ILi2EN4cute5tupleIJNS5_1CILi1EEES8_S8_EEENS6_IJNS7_ILi64EEESA_SA_EEELi512ENS_10bfloat16_tEfNS_4arch4Sm90ELb0ELb0ELb1ELb1ELb0ELb0ELb0ELb0ELb0ELb0ELb0ELb0EEENS1_21CollectiveEpilogueFwdINS6_IJSA_NS7_ILi512EEESA_EEES9_SC_SE_Li256ELb1ELb0ELb0ELb0EEENS1_36VarlenDynamicPersistentTileSchedulerILi64ELi64ELi256ELi32ELb0ELb0ELb1ELb0ELb1ELb1EEEEEEEEEvNT_6ParamsE)
        /*017c*/ 	.word	0x00000000


	//----- nvinfo : EIATTR_REGCOUNT
	.align		4
.L_74:
        /*0180*/ 	.byte	0x04, 0x2f
        /*0182*/ 	.short	(.L_76 - .L_75)
	.align		4
.L_75:
        /*0184*/ 	.word	index@(_ZN7cutlass13device_kernelIN5flash11enable_sm90INS1_16FlashAttnFwdSm90INS1_25CollectiveMainloopFwdSm90ILi2EN4cute5tupleIJNS5_1CILi1EEES8_S8_EEENS6_IJNS7_ILi64EEESA_SA_EEELi512ENS_10bfloat16_tEfNS_4arch4Sm90ELb0ELb0ELb1ELb0ELb0ELb0ELb1ELb0ELb0ELb0ELb0ELb0EEENS1_21CollectiveEpilogueFwdINS6_IJSA_NS7_ILi512EEESA_EEES9_SC_SE_Li256ELb0ELb0ELb0ELb0EEENS1_29StaticPersistentTileSchedulerILb0EEEEEEEEEvNT_6ParamsE)
        /*0188*/ 	.word	0x00000004


	//----- nvinfo : EIATTR_FRAME_SIZE
	.align		4
.L_76:
        /*018c*/ 	.byte	0x04, 0x11
        /*018e*/ 	.short	(.L_78 - .L_77)
	.align		4
.L_77:
        /*0190*/ 	.word	index@(_ZN7cutlass13device_kernelIN5flash11enable_sm90INS1_16FlashAttnFwdSm90INS1_25CollectiveMainloopFwdSm90ILi2EN4cute5tupleIJNS5_1CILi1EEES8_S8_EEENS6_IJNS7_ILi64EEESA_SA_EEELi512ENS_10bfloat16_tEfNS_4arch4Sm90ELb0ELb0ELb1ELb0ELb0ELb0ELb1ELb0ELb0ELb0ELb0ELb0EEENS1_21CollectiveEpilogueFwdINS6_IJSA_NS7_ILi512EEESA_EEES9_SC_SE_Li256ELb0ELb0ELb0ELb0EEENS1_29StaticPersistentTileSchedulerILb0EEEEEEEEEvNT_6ParamsE)
        /*0194*/ 	.word	0x00000000


	//----- nvinfo : EIATTR_REGCOUNT
	.align		4
.L_78:
        /*0198*/ 	.byte	0x04, 0x2f
        /*019a*/ 	.short	(.L_80 - .L_79)
	.align		4
.L_79:
        /*019c*/ 	.word	index@(_ZN7cutlass13device_kernelIN5flash11enable_sm90INS1_16FlashAttnFwdSm90INS1_25CollectiveMainloopFwdSm90ILi2EN4cute5tupleIJNS5_1CILi1EEES8_S8_EEENS6_IJNS7_ILi64EEESA_SA_EEELi512ENS_10bfloat16_tEfNS_4arch4Sm90ELb0ELb0ELb1ELb0ELb0ELb0ELb0ELb0ELb0ELb0ELb0ELb0EEENS1_21CollectiveEpilogueFwdINS6_IJSA_NS7_ILi512EEESA_EEES9_SC_SE_Li256ELb0ELb0ELb0ELb0EEENS1_29StaticPersistentTileSchedulerILb0EEEEEEEEEvNT_6ParamsE)
        /*01a0*/ 	.word	0x00000004


	//----- nvinfo : EIATTR_FRAME_SIZE
	.align		4
.L_80:
        /*01a4*/ 	.byte	0x04, 0x11
        /*01a6*/ 	.short	(.L_82 - .L_81)
	.align		4
.L_81:
        /*01a8*/ 	.word	index@(_ZN7cutlass13device_kernelIN5flash11enable_sm90INS1_16FlashAttnFwdSm90INS1_25CollectiveMainloopFwdSm90ILi2EN4cute5tupleIJNS5_1CILi1EEES8_S8_EEENS6_IJNS7_ILi64EEESA_SA_EEELi512ENS_10bfloat16_tEfNS_4arch4Sm90ELb0ELb0ELb1ELb0ELb0ELb0ELb0ELb0ELb0ELb0ELb0ELb0EEENS1_21CollectiveEpilogueFwdINS6_IJSA_NS7_ILi512EEESA_EEES9_SC_SE_Li256ELb0ELb0ELb0ELb0EEENS1_29StaticPersistentTileSchedulerILb0EEEEEEEEEvNT_6ParamsE)
        /*01ac*/ 	.word	0x00000000


	//----- nvinfo : EIATTR_MIN_STACK_SIZE
	.align		4
.L_82:
        /*01b0*/ 	.byte	0x04, 0x12
        /*01b2*/ 	.short	(.L_84 - .L_83)
	.align		4
.L_83:
        /*01b4*/ 	.word	index@(_ZN7cutlass13device_kernelIN5flash11enable_sm90INS1_16FlashAttnFwdSm90INS1_25CollectiveMainloopFwdSm90ILi2EN4cute5tupleIJNS5_1CILi1EEES8_S8_EEENS6_IJNS7_ILi64EEESA_SA_EEELi512ENS_10bfloat16_tEfNS_4arch4Sm90ELb0ELb0ELb1ELb0ELb0ELb0ELb0ELb0ELb0ELb0ELb0ELb0EEENS1_21CollectiveEpilogueFwdINS6_IJSA_NS7_ILi512EEESA_EEES9_SC_SE_Li256ELb0ELb0ELb0ELb0EEENS1_29StaticPersistentTileSchedulerILb0EEEEEEEEEvNT_6ParamsE)
        /*01b8*/ 	.word	0x00000000


	//----- nvinfo : EIATTR_MIN_STACK_SIZE
	.align		4
.L_84:
        /*01bc*/ 	.byte	0x04, 0x12
        /*01be*/ 	.short	(.L_86 - .L_85)
	.align		4
.L_85:
        /*01c0*/ 	.word	index@(_ZN7cutlass13device_kernelIN5flash11enable_sm90INS1_16FlashAttnFwdSm90INS1_25CollectiveMainloopFwdSm90ILi2EN4cute5tupleIJNS5_1CILi1EEES8_S8_EEENS6_IJNS7_ILi64EEESA_SA_EEELi512ENS_10bfloat16_tEfNS_4arch4Sm90ELb0ELb0ELb1ELb0ELb0ELb0ELb1ELb0ELb0ELb0ELb0ELb0EEENS1_21CollectiveEpilogueFwdINS6_IJSA_NS7_ILi512EEESA_EEES9_SC_SE_Li256ELb0ELb0ELb0ELb0EEENS1_29StaticPersistentTileSchedulerILb0EEEEEEEEEvNT_6ParamsE)
        /*01c4*/ 	.word	0x00000000


	//----- nvinfo : EIATTR_MIN_STACK_SIZE
	.align		4
.L_86:
        /*01c8*/ 	.byte	0x04, 0x12
        /*01ca*/ 	.short	(.L_88 - .L_87)
	.align		4
.L_87:
        /*01cc*/ 	.word	index@(_ZN7cutlass13device_kernelIN5flash11enable_sm90INS1_16FlashAttnFwdSm90INS1_25CollectiveMainloopFwdSm90ILi2EN4cute5tupleIJNS5_1CILi1EEES8_S8_EEENS6_IJNS7_ILi64EEESA_SA_EEELi512ENS_10bfloat16_tEfNS_4arch4Sm90ELb0ELb0ELb1ELb1ELb0ELb0ELb0ELb0ELb0ELb0ELb0ELb0EEENS1_21CollectiveEpilogueFwdINS6_IJSA_NS7_ILi512EEESA_EEES9_SC_SE_Li256ELb1ELb0ELb0ELb0EEENS1_36VarlenDynamicPersistentTileSchedulerILi64ELi64ELi256ELi32ELb0ELb0ELb1ELb0ELb1ELb1EEEEEEEEEvNT_6ParamsE)
        /*01d0*/ 	.word	0x00000000


	//----- nvinfo : EIATTR_MIN_STACK_SIZE
	.align		4
.L_88:
        /*01d4*/ 	.byte	0x04, 0x12
        /*01d6*/ 	.short	(.L_90 - .L_89)
	.align		4
.L_89:
        /*01d8*/ 	.word	index@(_ZN7cutlass13device_kernelIN5flash11enable_sm90INS1_16FlashAttnFwdSm90INS1_25CollectiveMainloopFwdSm90ILi2EN4cute5tupleIJNS5_1CILi1EEES8_S8_EEENS6_IJNS7_ILi64EEESA_SA_EEELi512ENS_10bfloat16_tEfNS_4arch4Sm90ELb0ELb0ELb1ELb1ELb0ELb1ELb0ELb0ELb0ELb0ELb0ELb0EEENS1_21CollectiveEpilogueFwdINS6_IJSA_NS7_ILi512EEESA_EEES9_SC_SE_Li256ELb1ELb0ELb0ELb0EEENS1_36VarlenDynamicPersistentTileSchedulerILi64ELi64ELi256ELi32ELb0ELb0ELb1ELb0ELb1ELb1EEEEEEEEEvNT_6ParamsE)
        /*01dc*/ 	.word	0x00000000


	//----- nvinfo : EIATTR_MIN_STACK_SIZE
	.align		4
.L_90:
        /*01e0*/ 	.byte	0x04, 0x12
        /*01e2*/ 	.short	(.L_92 - .L_91)
	.align		4
.L_91:
        /*01e4*/ 	.word	index@(_ZN7cutlass13device_kernelIN5flash11enable_sm90INS1_16FlashAttnFwdSm90INS1_25CollectiveMainloopFwdSm90ILi2EN4cute5tupleIJNS5_1CILi1EEES8_S8_EEENS6_IJNS7_ILi64EEESA_SA_EEELi512ENS_10bfloat16_tEfNS_4arch4Sm90ELb0ELb0ELb1ELb1ELb0ELb0ELb1ELb0ELb0ELb0ELb0ELb0EEENS1_21CollectiveEpilogueFwdINS6_IJSA_NS7_ILi512EEESA_EEES9_SC_SE_Li256ELb1ELb0ELb0ELb0EEENS1_36VarlenDynamicPersistentTileSchedulerILi64ELi64ELi256ELi32ELb0ELb0ELb1ELb0ELb1ELb1EEEEEEEEEvNT_6ParamsE)
        /*01e8*/ 	.word	0x00000000


	//----- nvinfo : EIATTR_MIN_STACK_SIZE
	.align		4
.L_92:
        /*01ec*/ 	.byte	0x04, 0x12
        /*01ee*/ 	.short	(.L_94 - .L_93)
	.align		4
.L_93:
        /*01f0*/ 	.word	index@(_ZN7cutlass13device_kernelIN5flash11enable_sm90INS1_16FlashAttnFwdSm90INS1_25CollectiveMainloopFwdSm90ILi2EN4cute5tupleIJNS5_1CILi1EEES8_S8_EEENS6_IJNS7_ILi64EEESA_SA_EEELi512ENS_10bfloat16_tEfNS_4arch4Sm90ELb0ELb0ELb1ELb1ELb0ELb1ELb1ELb0ELb0ELb0ELb0ELb0EEENS1_21CollectiveEpilogueFwdINS6_IJSA_NS7_ILi512EEESA_EEES9_SC_SE_Li256ELb1ELb0ELb0ELb0EEENS1_36VarlenDynamicPersistentTileSchedulerILi64ELi64ELi256ELi32ELb0ELb0ELb1ELb0ELb1ELb1EEEEEEEEEvNT_6ParamsE)
        /*01f4*/ 	.word	0x00000000


	//----- nvinfo : EIATTR_MIN_STACK_SIZE
	.align		4
.L_94:
        /*01f8*/ 	.byte	0x04, 0x12
        /*01fa*/ 	.short	(.L_96 - .L_95)
	.align		4
.L_95:
        /*01fc*/ 	.word	index@(_ZN7cutlass13device_kernelIN5flash11enable_sm90INS1_16FlashAttnFwdSm90INS1_25CollectiveMainloopFwdSm90ILi2EN4cute5tupleIJNS5_1CILi1EEES8_S8_EEENS6_IJNS7_ILi64EEESA_SA_EEELi512ENS_10bfloat16_tEfNS_4arch4Sm90ELb0ELb1ELb1ELb0ELb0ELb0ELb0ELb0ELb0ELb0ELb0ELb0EEENS1_21CollectiveEpilogueFwdINS6_IJSA_NS7_ILi512EEESA_EEES9_SC_SE_Li256ELb0ELb0ELb0ELb0EEENS1_30DynamicPersistentTileSchedulerILi256ELi32ELb0ELb0ELb1EEEEEEEEEvNT_6ParamsE)
        /*0200*/ 	.word	0x00000000


	//----- nvinfo : EIATTR_MIN_STACK_SIZE
	.align		4
.L_96:
        /*0204*/ 	.byte	0x04, 0x12
        /*0206*/ 	.short	(.L_98 - .L_97)
	.align		4
.L_97:
        /*0208*/ 	.word	index@(_ZN7cutlass13device_kernelIN5flash11enable_sm90INS1_16FlashAttnFwdSm90INS1_25CollectiveMainloopFwdSm90ILi2EN4cute5tupleIJNS5_1CILi1EEES8_S8_EEENS6_IJNS7_ILi64EEESA_SA_EEELi512ENS_10bfloat16_tEfNS_4arch4Sm90ELb0ELb1ELb1ELb0ELb0ELb0ELb1ELb0ELb0ELb0ELb0ELb0EEENS1_21CollectiveEpilogueFwdINS6_IJSA_NS7_ILi512EEESA_EEES9_SC_SE_Li256ELb0ELb0ELb0ELb0EEENS1_30DynamicPersistentTileSchedulerILi256ELi32ELb0ELb0ELb1EEEEEEEEEvNT_6ParamsE)
        /*020c*/ 	.word	0x00000000


	//----- nvinfo : EIATTR_MIN_STACK_SIZE
	.align		4
.L_98:
        /*0210*/ 	.byte	0x04, 0x12
        /*0212*/ 	.short	(.L_100 - .L_99)
	.align		4
.L_99:
        /*0214*/ 	.word	index@(_ZN7cutlass13device_kernelIN5flash11enable_sm90INS1_16FlashAttnFwdSm90INS1_25CollectiveMainloopFwdSm90ILi2EN4cute5tupleIJNS5_1CILi1EEES8_S8_EEENS6_IJNS7_ILi64EEESA_SA_EEELi512ENS_10bfloat16_tEfNS_4arch4Sm90ELb0ELb1ELb1ELb1ELb0ELb0ELb0ELb0ELb0ELb0ELb0ELb0EEENS1_21CollectiveEpilogueFwdINS6_IJSA_NS7_ILi512EEESA_EEES9_SC_SE_Li256ELb1ELb0ELb0ELb0EEENS1_36VarlenDynamicPersistentTileSchedulerILi64ELi64ELi256ELi32ELb0ELb0ELb1ELb1ELb0ELb1EEEEEEEEEvNT_6ParamsE)
        /*0218*/ 	.word	0x00000000


	//----- nvinfo : EIATTR_MIN_STACK_SIZE
	.align		4
.L_100:
        /*021c*/ 	.byte	0x04, 0x12
        /*021e*/ 	.short	(.L_102 - .L_101)
	.align		4
.L_101:
        /*0220*/ 	.word	index@(_ZN7cutlass13device_kernelIN5flash11enable_sm90INS1_16FlashAttnFwdSm90INS1_25CollectiveMainloopFwdSm90ILi2EN4cute5tupleIJNS5_1CILi1EEES8_S8_EEENS6_IJNS7_ILi64EEESA_SA_EEELi512ENS_10bfloat16_tEfNS_4arch4Sm90ELb0ELb1ELb1ELb1ELb0ELb1ELb0ELb0ELb0ELb0ELb0ELb0EEENS1_21CollectiveEpilogueFwdINS6_IJSA_NS7_ILi512EEESA_EEES9_SC_SE_Li256ELb1ELb0ELb0ELb0EEENS1_36VarlenDynamicPersistentTileSchedulerILi64ELi64ELi256ELi32ELb0ELb0ELb1ELb1ELb0ELb1EEEEEEEEEvNT_6ParamsE)
        /*0224*/ 	.word	0x00000000


	//----- nvinfo : EIATTR_MIN_STACK_SIZE
	.align		4
.L_102:
        /*0228*/ 	.byte	0x04, 0x12
        /*022a*/ 	.short	(.L_104 - .L_103)
	.align		4
.L_103:
        /*022c*/ 	.word	index@(_ZN7cutlass13device_kernelIN5flash11enable_sm90INS1_16FlashAttnFwdSm90INS1_25CollectiveMainloopFwdSm90ILi2EN4cute5tupleIJNS5_1CILi1EEES8_S8_EEENS6_IJNS7_ILi64EEESA_SA_EEELi512ENS_10bfloat16_tEfNS_4arch4Sm90ELb0ELb1ELb1ELb1ELb0ELb0ELb1ELb0ELb0ELb0ELb0ELb0EEENS1_21CollectiveEpilogueFwdINS6_IJSA_NS7_ILi512EEESA_EEES9_SC_SE_Li256ELb1ELb0ELb0ELb0EEENS1_36VarlenDynamicPersistentTileSchedulerILi64ELi64ELi256ELi32ELb0ELb0ELb1ELb1ELb0ELb1EEEEEEEEEvNT_6ParamsE)
        /*0230*/ 	.word	0x00000000


	//----- nvinfo : EIATTR_MIN_STACK_SIZE
	.align		4
.L_104:
        /*0234*/ 	.byte	0x04, 0x12
        /*0236*/ 	.short	(.L_106 - .L_105)
	.align		4
.L_105:
        /*0238*/ 	.word	index@(_ZN7cutlass13device_kernelIN5flash11enable_sm90INS1_16FlashAttnFwdSm90INS1_25CollectiveMainloopFwdSm90ILi2EN4cute5tupleIJNS5_1CILi1EEES8_S8_EEENS6_IJNS7_ILi64EEESA_SA_EEELi512ENS_10bfloat16_tEfNS_4arch4Sm90ELb0ELb1ELb1ELb1ELb0ELb1ELb1ELb0ELb0ELb0ELb0ELb0EEENS1_21CollectiveEpilogueFwdINS6_IJSA_NS7_ILi512EEESA_EEES9_SC_SE_Li256ELb1ELb0ELb0ELb0EEENS1_36VarlenDynamicPersistentTileSchedulerILi64ELi64ELi256ELi32ELb0ELb0ELb1ELb1ELb0ELb1EEEEEEEEEvNT_6ParamsE)
        /*023c*/ 	.word	0x00000000


	//----- nvinfo : EIATTR_MIN_STACK_SIZE
	.align		4
.L_106:
        /*0240*/ 	.byte	0x04, 0x12
        /*0242*/ 	.short	(.L_108 - .L_107)
	.align		4
.L_107:
        /*0244*/ 	.word	index@(_ZN7cutlass13device_kernelIN5flash11enable_sm90INS1_16FlashAttnFwdSm90INS1_25CollectiveMainloopFwdSm90ILi2EN4cute5tupleIJNS5_1CILi1EEES8_S8_EEENS6_IJNS7_ILi64EEESA_SA_EEELi512ENS_10bfloat16_tEfNS_4arch4Sm90ELb1ELb0ELb1ELb0ELb0ELb0ELb0ELb0ELb0ELb0ELb0ELb0EEENS1_21CollectiveEpilogueFwdINS6_IJSA_NS7_ILi512EEESA_EEES9_SC_SE_Li256ELb0ELb0ELb0ELb0EEENS1_30DynamicPersistentTileSchedulerILi256ELi32ELb0ELb0ELb1EEEEEEEEEvNT_6ParamsE)
        /*0248*/ 	.word	0x00000000


	//----- nvinfo : EIATTR_MIN_STACK_SIZE
	.align		4
.L_108:
        /*024c*/ 	.byte	0x04, 0x12
        /*024e*/ 	.short	(.L_110 - .L_109)
	.align		4
.L_109:
        /*0250*/ 	.word	index@(_ZN7cutlass13device_kernelIN5flash11enable_sm90INS1_16FlashAttnFwdSm90INS1_25CollectiveMainloopFwdSm90ILi2EN4cute5tupleIJNS5_1CILi1EEES8_S8_EEENS6_IJNS7_ILi64EEESA_SA_EEELi512ENS_10bfloat16_tEfNS_4arch4Sm90ELb1ELb0ELb1ELb0ELb0ELb0ELb1ELb0ELb0ELb0ELb0ELb0EEENS1_21CollectiveEpilogueFwdINS6_IJSA_NS7_ILi512EEESA_EEES9_SC_SE_Li256ELb0ELb0ELb0ELb0EEENS1_30DynamicPersistentTileSchedulerILi256ELi32ELb0ELb0ELb1EEEEEEEEEvNT_6ParamsE)
        /*0254*/ 	.word	0x00000000


	//----- nvinfo : EIATTR_MIN_STACK_SIZE
	.align		4
.L_110:
        /*0258*/ 	.byte	0x04, 0x12
        /*025a*/ 	.short	(.L_112 - .L_111)
	.align		4
.L_111:
        /*025c*/ 	.word	index@(_ZN7cutlass13device_kernelIN5flash11enable_sm90INS1_16FlashAttnFwdSm90INS1_25CollectiveMainloopFwdSm90ILi2EN4cute5tupleIJNS5_1CILi1EEES8_S8_EEENS6_IJNS7_ILi64EEESA_SA_EEELi512ENS_10bfloat16_tEfNS_4arch4Sm90ELb1ELb0ELb1ELb1ELb0ELb0ELb0ELb0ELb0ELb0ELb0ELb0EEENS1_21CollectiveEpilogueFwdINS6_IJSA_NS7_ILi512EEESA_EEES9_SC_SE_Li256ELb1ELb0ELb0ELb0EEENS1_36VarlenDynamicPersistentTileSchedulerILi64ELi64ELi256ELi32ELb0ELb0ELb1ELb1ELb1ELb1EEEEEEEEEvNT_6ParamsE)
        /*0260*/ 	.word	0x00000000


	//----- nvinfo : EIATTR_MIN_STACK_SIZE
	.align		4
.L_112:
        /*0264*/ 	.byte	0x04, 0x12
        /*0266*/ 	.short	(.L_114 - .L_113)
	.align		4
.L_113:
        /*0268*/ 	.word	index@(_ZN7cutlass13device_kernelIN5flash11enable_sm90INS1_16FlashAttnFwdSm90INS1_25CollectiveMainloopFwdSm90ILi2EN4cute5tupleIJNS5_1CILi1EEES8_S8_EEENS6_IJNS7_ILi64EEESA_SA_EEELi512ENS_10bfloat16_tEfNS_4arch4Sm90ELb1ELb0ELb1ELb1ELb0ELb1ELb0ELb0ELb0ELb0ELb0ELb0EEENS1_21CollectiveEpilogueFwdINS6_IJSA_NS7_ILi512EEESA_EEES9_SC_SE_Li256ELb1ELb0ELb0ELb0EEENS1_36VarlenDynamicPersistentTileSchedulerILi64ELi64ELi256ELi32ELb0ELb0ELb1ELb1ELb1ELb1EEEEEEEEEvNT_6ParamsE)
        /*026c*/ 	.word	0x00000000


	//----- nvinfo : EIATTR_MIN_STACK_SIZE
	.align		4
.L_114:
        /*0270*/ 	.byte	0x04, 0x12
        /*0272*/ 	.short	(.L_116 - .L_115)
	.align		4
.L_115:
        /*0274*/ 	.word	index@(_ZN7cutlass13device_kernelIN5flash11enable_sm90INS1_16FlashAttnFwdSm90INS1_25CollectiveMainloopFwdSm90ILi2EN4cute5tupleIJNS5_1CILi1EEES8_S8_EEENS6_IJNS7_ILi64EEESA_SA_EEELi512ENS_10bfloat16_tEfNS_4arch4Sm90ELb1ELb0ELb1ELb1ELb0ELb0ELb1ELb0ELb0ELb0ELb0ELb0EEENS1_21CollectiveEpilogueFwdINS6_IJSA_NS7_ILi512EEESA_EEES9_SC_SE_Li256ELb1ELb0ELb0ELb0EEENS1_36VarlenDynamicPersistentTileSchedulerILi64ELi64ELi256ELi32ELb0ELb0ELb1ELb1ELb1ELb1EEEEEEEEEvNT_6ParamsE)
        /*0278*/ 	.word	0x00000000


	//----- nvinfo : EIATTR_MIN_STACK_SIZE
	.align		4
.L_116:
        /*027c*/ 	.byte	0x04, 0x12
        /*027e*/ 	.short	(.L_118 - .L_117)
	.align		4
.L_117:
        /*0280*/ 	.word	index@(_ZN7cutlass13device_kernelIN5flash11enable_sm90INS1_16FlashAttnFwdSm90INS1_25CollectiveMainloopFwdSm90ILi2EN4cute5tupleIJNS5_1CILi1EEES8_S8_EEENS6_IJNS7_ILi64EEESA_SA_EEELi512ENS_10bfloat16_tEfNS_4arch4Sm90ELb1ELb0ELb1ELb1ELb0ELb1ELb1ELb0ELb0ELb0ELb0ELb0EEENS1_21CollectiveEpilogueFwdINS6_IJSA_NS7_ILi512EEESA_EEES9_SC_SE_Li256ELb1ELb0ELb0ELb0EEENS1_36VarlenDynamicPersistentTileSchedulerILi64ELi64ELi256ELi32ELb0ELb0ELb1ELb1ELb1ELb1EEEEEEEEEvNT_6ParamsE)
        /*0284*/ 	.word	0x00000000
.L_118:


//--------------------- .nv.compat                --------------------------
	.section	.nv.compat,"",@"SHT_CUDA_COMPAT_INFO"
	.align	4
        /*0000*/ 	.byte	0x02, 0x09, 0x01, 0x00, 0x02, 0x02, 0x01, 0x00, 0x02, 0x05, 0x05, 0x00, 0x03, 0x07, 0x01, 0x01
        /*0010*/ 	.byte	0x02, 0x03, 0x00, 0x00, 0x02, 0x06, 0x01, 0x00, 0x04, 0x0b, 0x08, 0x00, 0x09, 0x00, 0x00, 0x00
        /*0020*/ 	.byte	0x00, 0x00, 0x00, 0x00


//--------------------- .nv.info._ZN7cutlass13device_kernelIN5flash11enable_sm90INS1_16FlashAttnFwdSm90INS1_25CollectiveMainloopFwdSm90ILi2EN4cute5tupleIJNS5_1CILi1EEES8_S8_EEENS6_IJNS7_ILi64EEESA_SA_EEELi512ENS_10bfloat16_tEfNS_4arch4Sm90ELb0ELb0ELb1ELb0ELb0ELb0ELb0ELb0ELb0ELb0ELb0ELb0EEENS1_21CollectiveEpilogueFwdINS6_IJSA_NS7_ILi512EEESA_EEES9_SC_SE_Li256ELb0ELb0ELb0ELb0EEENS1_29StaticPersistentTileSchedulerILb0EEEEEEEEEvNT_6ParamsE --------------------------
	.section	.nv.info._ZN7cutlass13device_kernelIN5flash11enable_sm90INS1_16FlashAttnFwdSm90INS1_25CollectiveMainloopFwdSm90ILi2EN4cute5tupleIJNS5_1CILi1EEES8_S8_EEENS6_IJNS7_ILi64EEESA_SA_EEELi512ENS_10bfloat16_tEfNS_4arch4Sm90ELb0ELb0ELb1ELb0ELb0ELb0ELb0ELb0ELb0ELb0ELb0ELb0EEENS1_21CollectiveEpilogueFwdINS6_IJSA_NS7_ILi512EEESA_EEES9_SC_SE_Li256ELb0ELb0ELb0ELb0EEENS1_29StaticPersistentTileSchedulerILb0EEEEEEEEEvNT_6ParamsE,"",@"SHT_CUDA_INFO"
	.sectionflags	@""
	.align	4


	//----- nvinfo : EIATTR_CUDA_API_VERSION
	.align		4
        /*0000*/ 	.byte	0x04, 0x37
        /*0002*/ 	.short	(.L_120 - .L_119)
.L_119:
        /*0004*/ 	.word	0x00000082


	//----- nvinfo : EIATTR_KPARAM_INFO
	.align		4
.L_120:
        /*0008*/ 	.byte	0x04, 0x17
        /*000a*/ 	.short	(.L_122 - .L_121)
.L_121:
        /*000c*/ 	.word	0x00000000
        /*0010*/ 	.short	0x0000
        /*0012*/ 	.short	0x0000
        /*0014*/ 	.byte	0x00, 0xf0, 0x01, 0x2e


	//----- nvinfo : EIATTR_SPARSE_MMA_MASK
	.align		4
.L_122:
        /*0018*/ 	.byte	0x03, 0x50
        /*001a*/ 	.short	0x0000


	//----- nvinfo : EIATTR_MAXREG_COUNT
	.align		4
        /*001c*/ 	.byte	0x03, 0x1b
        /*001e*/ 	.short	0x00a8


	//----- nvinfo : EIATTR_MERCURY_ISA_VERSION
	.align		4
        /*0020*/ 	.byte	0x03, 0x5f
        /*0022*/ 	.short	0x0101


	//----- nvinfo : EIATTR_VRC_CTA_INIT_COUNT
	.align		4
        /*0024*/ 	.byte	0x02, 0x4a
	.zero		1
	.zero		1


	//----- nvinfo : EIATTR_EXIT_INSTR_OFFSETS
	.align		4
        /*0028*/ 	.byte	0x04, 0x1c
        /*002a*/ 	.short	(.L_124 - .L_123)


	//   ....[0]....
.L_123:
        /*002c*/ 	.word	0x00000010


	//----- nvinfo : EIATTR_MAX_THREADS
	.align		4
.L_124:
        /*0030*/ 	.byte	0x04, 0x05
        /*0032*/ 	.short	(.L_126 - .L_125)
.L_125:
        /*0034*/ 	.word	0x00000180
        /*0038*/ 	.word	0x00000001
        /*003c*/ 	.word	0x00000001


	//----- nvinfo : EIATTR_CBANK_PARAM_SIZE
	.align		4
.L_126:
        /*0040*/ 	.byte	0x03, 0x19
        /*0042*/ 	.short	0x0b80


	//----- nvinfo : EIATTR_PARAM_CBANK
	.align		4
        /*0044*/ 	.byte	0x04, 0x0a
        /*0046*/ 	.short	(.L_128 - .L_127)
	.align		4
.L_127:
        /*0048*/ 	.word	index@(.nv.constant0._ZN7cutlass13device_kernelIN5flash11enable_sm90INS1_16FlashAttnFwdSm90INS1_25CollectiveMainloopFwdSm90ILi2EN4cute5tupleIJNS5_1CILi1EEES8_S8_EEENS6_IJNS7_ILi64EEESA_SA_EEELi512ENS_10bfloat16_tEfNS_4arch4Sm90ELb0ELb0ELb1ELb0ELb0ELb0ELb0ELb0ELb0ELb0ELb0ELb0EEENS1_21CollectiveEpilogueFwdINS6_IJSA_NS7_ILi512EEESA_EEES9_SC_SE_Li256ELb0ELb0ELb0ELb0EEENS1_29StaticPersistentTileSchedulerILb0EEEEEEEEEvNT_6ParamsE)
        /*004c*/ 	.short	0x0380
        /*004e*/ 	.short	0x0b80


	//----- nvinfo : EIATTR_SW_WAR
	.align		4
.L_128:
        /*0050*/ 	.byte	0x04, 0x36
        /*0052*/ 	.short	(.L_130 - .L_129)
.L_129:
        /*0054*/ 	.word	0x00000008
.L_130:


//--------------------- .nv.info._ZN7cutlass13device_kernelIN5flash11enable_sm90INS1_16FlashAttnFwdSm90INS1_25CollectiveMainloopFwdSm90ILi2EN4cute5tupleIJNS5_1CILi1EEES8_S8_EEENS6_IJNS7_ILi64EEESA_SA_EEELi512ENS_10bfloat16_tEfNS_4arch4Sm90ELb0ELb0ELb1ELb0ELb0ELb0ELb1ELb0ELb0ELb0ELb0ELb0EEENS1_21CollectiveEpilogueFwdINS6_IJSA_NS7_ILi512EEESA_EEES9_SC_SE_Li256ELb0ELb0ELb0ELb0EEENS1_29StaticPersistentTileSchedulerILb0EEEEEEEEEvNT_6ParamsE --------------------------
	.section	.nv.info._ZN7cutlass13device_kernelIN5flash11enable_sm90INS1_16FlashAttnFwdSm90INS1_25CollectiveMainloopFwdSm90ILi2EN4cute5tupleIJNS5_1CILi1EEES8_S8_EEENS6_IJNS7_ILi64EEESA_SA_EEELi512ENS_10bfloat16_tEfNS_4arch4Sm90ELb0ELb0ELb1ELb0ELb0ELb0ELb1ELb0ELb0ELb0ELb0ELb0EEENS1_21CollectiveEpilogueFwdINS6_IJSA_NS7_ILi512EEESA_EEES9_SC_SE_Li256ELb0ELb0ELb0ELb0EEENS1_29StaticPersistentTileSchedulerILb0EEEEEEEEEvNT_6ParamsE,"",@"SHT_CUDA_INFO"
	.sectionflags	@""
	.align	4


	//----- nvinfo : EIATTR_CUDA_API_VERSION
	.align		4
        /*0000*/ 	.byte	0x04, 0x37
        /*0002*/ 	.short	(.L_132 - .L_131)
.L_131:
        /*0004*/ 	.word	0x00000082


	//----- nvinfo : EIATTR_KPARAM_INFO
	.align		4
.L_132:
        /*0008*/ 	.byte	0x04, 0x17
        /*000a*/ 	.short	(.L_134 - .L_133)
.L_133:
        /*000c*/ 	.word	0x00000000
        /*0010*/ 	.short	0x0000
        /*0012*/ 	.short	0x0000
        /*0014*/ 	.byte	0x00, 0xf0, 0x01, 0x32


	//----- nvinfo : EIATTR_SPARSE_MMA_MASK
	.align		4
.L_134:
        /*0018*/ 	.byte	0x03, 0x50
        /*001a*/ 	.short	0x0000


	//----- nvinfo : EIATTR_MAXREG_COUNT
	.align		4
        /*001c*/ 	.byte	0x03, 0x1b
        /*001e*/ 	.short	0x00a8


	//----- nvinfo : EIATTR_MERCURY_ISA_VERSION
	.align		4
        /*0020*/ 	.byte	0x03, 0x5f
        /*0022*/ 	.short	0x0101


	//----- nvinfo : EIATTR_VRC_CTA_INIT_COUNT
	.align		4
        /*0024*/ 	.byte	0x02, 0x4a
	.zero		1
	.zero		1


	//----- nvinfo : EIATTR_EXIT_INSTR_OFFSETS
	.align		4
        /*0028*/ 	.byte	0x04, 0x1c
        /*002a*/ 	.short	(.L_136 - .L_135)


	//   ....[0]....
.L_135:
        /*002c*/ 	.word	0x00000010


	//----- nvinfo : EIATTR_MAX_THREADS
	.align		4
.L_136:
        /*0030*/ 	.byte	0x04, 0x05
        /*0032*/ 	.short	(.L_138 - .L_137)
.L_137:
        /*0034*/ 	.word	0x00000180
        /*0038*/ 	.word	0x00000001
        /*003c*/ 	.word	0x00000001


	//----- nvinfo : EIATTR_CBANK_PARAM_SIZE
	.align		4
.L_138:
        /*0040*/ 	.byte	0x03, 0x19
        /*0042*/ 	.short	0x0c80


	//----- nvinfo : EIATTR_PARAM_CBANK
	.align		4
        /*0044*/ 	.byte	0x04, 0x0a
        /*0046*/ 	.short	(.L_140 - .L_139)
	.align		4
.L_139:
        /*0048*/ 	.word	index@(.nv.constant0._ZN7cutlass13device_kernelIN5flash11enable_sm90INS1_16FlashAttnFwdSm90INS1_25CollectiveMainloopFwdSm90ILi2EN4cute5tupleIJNS5_1CILi1EEES8_S8_EEENS6_IJNS7_ILi64EEESA_SA_EEELi512ENS_10bfloat16_tEfNS_4arch4Sm90ELb0ELb0ELb1ELb0ELb0ELb0ELb1ELb0ELb0ELb0ELb0ELb0EEENS1_21CollectiveEpilogueFwdINS6_IJSA_NS7_ILi512EEESA_EEES9_SC_SE_Li256ELb0ELb0ELb0ELb0EEENS1_29StaticPersistentTileSchedulerILb0EEEEEEEEEvNT_6ParamsE)
        /*004c*/ 	.short	0x0380
        /*004e*/ 	.short	0x0c80


	//----- nvinfo : EIATTR_SW_WAR
	.align		4
.L_140:
        /*0050*/ 	.byte	0x04, 0x36
        /*0052*/ 	.short	(.L_142 - .L_141)
.L_141:
        /*0054*/ 	.word	0x00000008
.L_142:


//--------------------- .nv.info._ZN7cutlass13device_kernelIN5flash11enable_sm90INS1_16FlashAttnFwdSm90INS1_25CollectiveMainloopFwdSm90ILi2EN4cute5tupleIJNS5_1CILi1EEES8_S8_EEENS6_IJNS7_ILi64EEESA_SA_EEELi512ENS_10bfloat16_tEfNS_4arch4Sm90ELb0ELb0ELb1ELb1ELb0ELb0ELb0ELb0ELb0ELb0ELb0ELb0EEENS1_21CollectiveEpilogueFwdINS6_IJSA_NS7_ILi512EEESA_EEES9_SC_SE_Li256ELb1ELb0ELb0ELb0EEENS1_36VarlenDynamicPersistentTileSchedulerILi64ELi64ELi256ELi32ELb0ELb0ELb1ELb0ELb1ELb1EEEEEEEEEvNT_6ParamsE --------------------------
	.section	.nv.info._ZN7cutlass13device_kernelIN5flash11enable_sm90INS1_16FlashAttnFwdSm90INS1_25CollectiveMainloopFwdSm90ILi2EN4cute5tupleIJNS5_1CILi1EEES8_S8_EEENS6_IJNS7_ILi64EEESA_SA_EEELi512ENS_10bfloat16_tEfNS_4arch4Sm90ELb0ELb0ELb1ELb1ELb0ELb0ELb0ELb0ELb0ELb0ELb0ELb0EEENS1_21CollectiveEpilogueFwdINS6_IJSA_NS7_ILi512EEESA_EEES9_SC_SE_Li256ELb1ELb0ELb0ELb0EEENS1_36VarlenDynamicPersistentTileSchedulerILi64ELi64ELi256ELi32ELb0ELb0ELb1ELb0ELb1ELb1EEEEEEEEEvNT_6ParamsE,"",@"SHT_CUDA_INFO"
	.sectionflags	@""
	.align	4


	//----- nvinfo : EIATTR_CUDA_API_VERSION
	.align		4
        /*0000*/ 	.byte	0x04, 0x37
        /*0002*/ 	.short	(.L_144 - .L_143)
.L_143:
        /*0004*/ 	.word	0x00000082


	//----- nvinfo : EIATTR_KPARAM_INFO
	.align		4
.L_144:
        /*0008*/ 	.byte	0x04, 0x17
        /*000a*/ 	.short	(.L_146 - .L_145)
.L_145:
        /*000c*/ 	.word	0x00000000
        /*0010*/ 	.short	0x0000
        /*0012*/ 	.short	0x0000
        /*0014*/ 	.byte	0x00, 0xf0, 0x01, 0x28


	//----- nvinfo : EIATTR_SPARSE_MMA_MASK
	.align		4
.L_146:
        /*0018*/ 	.byte	0x03, 0x50
        /*001a*/ 	.short	0x0000


	//----- nvinfo : EIATTR_MAXREG_COUNT
	.align		4
        /*001c*/ 	.byte	0x03, 0x1b
        /*001e*/ 	.short	0x00a8


	//----- nvinfo : EIATTR_MERCURY_ISA_VERSION
	.align		4
        /*0020*/ 	.byte	0x03, 0x5f
        /*0022*/ 	.short	0x0101


	//----- nvinfo : EIATTR_VRC_CTA_INIT_COUNT
	.align		4
        /*0024*/ 	.byte	0x02, 0x4a
	.zero		1
	.zero		1


	//----- nvinfo : EIATTR_EXIT_INSTR_OFFSETS
	.align		4
        /*0028*/ 	.byte	0x04, 0x1c
        /*002a*/ 	.short	(.L_148 - .L_147)


	//   ....[0]....
.L_147:
        /*002c*/ 	.word	0x00000010


	//----- nvinfo : EIATTR_MAX_THREADS
	.align		4
.L_148:
        /*0030*/ 	.byte	0x04, 0x05
        /*0032*/ 	.short	(.L_150 - .L_149)
.L_149:
        /*0034*/ 	.word	0x00000180
        /*0038*/ 	.word	0x00000001
        /*003c*/ 	.word	0x00000001


	//----- nvinfo : EIATTR_CBANK_PARAM_SIZE
	.align		4
.L_150:
        /*0040*/ 	.byte	0x03, 0x19
        /*0042*/ 	.short	0x0a00


	//----- nvinfo : EIATTR_PARAM_CBANK
	.align		4
        /*0044*/ 	.byte	0x04, 0x0a
        /*0046*/ 	.short	(.L_152 - .L_151)
	.align		4
.L_151:
        /*0048*/ 	.word	index@(.nv.constant0._ZN7cutlass13device_kernelIN5flash11enable_sm90INS1_16FlashAttnFwdSm90INS1_25CollectiveMainloopFwdSm90ILi2EN4cute5tupleIJNS5_1CILi1EEES8_S8_EEENS6_IJNS7_ILi64EEESA_SA_EEELi512ENS_10bfloat16_tEfNS_4arch4Sm90ELb0ELb0ELb1ELb1ELb0ELb0ELb0ELb0ELb0ELb0ELb0ELb0EEENS1_21CollectiveEpilogueFwdINS6_IJSA_NS7_ILi512EEESA_EEES9_SC_SE_Li256ELb1ELb0ELb0ELb0EEENS1_36VarlenDynamicPersistentTileSchedulerILi64ELi64ELi256ELi32ELb0ELb0ELb1ELb0ELb1ELb1EEEEEEEEEvNT_6ParamsE)
        /*004c*/ 	.short	0x0380
        /*004e*/ 	.short	0x0a00


	//----- nvinfo : EIATTR_SW_WAR
	.align		4
.L_152:
        /*0050*/ 	.byte	0x04, 0x36
        /*0052*/ 	.short	(.L_154 - .L_153)
.L_153:
        /*0054*/ 	.word	0x00000008
.L_154:


//--------------------- .nv.info._ZN7cutlass13device_kernelIN5flash11enable_sm90INS1_16FlashAttnFwdSm90INS1_25CollectiveMainloopFwdSm90ILi2EN4cute5tupleIJNS5_1CILi1EEES8_S8_EEENS6_IJNS7_ILi64EEESA_SA_EEELi512ENS_10bfloat16_tEfNS_4arch4Sm90ELb0ELb0ELb1ELb1ELb0ELb1ELb0ELb0ELb0ELb0ELb0ELb0EEENS1_21CollectiveEpilogueFwdINS6_IJSA_NS7_ILi512EEESA_EEES9_SC_SE_Li256ELb1ELb0ELb0ELb0EEENS1_36VarlenDynamicPersistentTileSchedulerILi64ELi64ELi256ELi32ELb0ELb0ELb1ELb0ELb1ELb1EEEEEEEEEvNT_6ParamsE --------------------------
	.section	.nv.info._ZN7cutlass13device_kernelIN5flash11enable_sm90INS1_16FlashAttnFwdSm90INS1_25CollectiveMainloopFwdSm90ILi2EN4cute5tupleIJNS5_1CILi1EEES8_S8_EEENS6_IJNS7_ILi64EEESA_SA_EEELi512ENS_10bfloat16_tEfNS_4arch4Sm90ELb0ELb0ELb1ELb1ELb0ELb1ELb0ELb0ELb0ELb0ELb0ELb0EEENS1_21CollectiveEpilogueFwdINS6_IJSA_NS7_ILi512EEESA_EEES9_SC_SE_Li256ELb1ELb0ELb0ELb0EEENS1_36VarlenDynamicPersistentTileSchedulerILi64ELi64ELi256ELi32ELb0ELb0ELb1ELb0ELb1ELb1EEEEEEEEEvNT_6ParamsE,"",@"SHT_CUDA_INFO"
	.sectionflags	@""
	.align	4


	//----- nvinfo : EIATTR_CUDA_API_VERSION
	.align		4
        /*0000*/ 	.byte	0x04, 0x37
        /*0002*/ 	.short	(.L_156 - .L_155)
.L_155:
        /*0004*/ 	.word	0x00000082


	//----- nvinfo : EIATTR_KPARAM_INFO
	.align		4
.L_156:
        /*0008*/ 	.byte	0x04, 0x17
        /*000a*/ 	.short	(.L_158 - .L_157)
.L_157:
        /*000c*/ 	.word	0x00000000
        /*0010*/ 	.short	0x0000
        /*0012*/ 	.short	0x0000
        /*0014*/ 	.byte	0x00, 0xf0, 0x01, 0x28


	//----- nvinfo : EIATTR_SPARSE_MMA_MASK
	.align		4
.L_158:
        /*0018*/ 	.byte	0x03, 0x50
        /*001a*/ 	.short	0x0000


	//----- nvinfo : EIATTR_MAXREG_COUNT
	.align		4
        /*001c*/ 	.byte	0x03, 0x1b
        /*001e*/ 	.short	0x00a8


	//----- nvinfo : EIATTR_MERCURY_ISA_VERSION
	.align		4
        /*0020*/ 	.byte	0x03, 0x5f
        /*0022*/ 	.short	0x0101


	//----- nvinfo : EIATTR_VRC_CTA_INIT_COUNT
	.align		4
        /*0024*/ 	.byte	0x02, 0x4a
	.zero		1
	.zero		1


	//----- nvinfo : EIATTR_EXIT_INSTR_OFFSETS
	.align		4
        /*0028*/ 	.byte	0x04, 0x1c
        /*002a*/ 	.short	(.L_160 - .L_159)


	//   ....[0]....
.L_159:
        /*002c*/ 	.word	0x00000010


	//----- nvinfo : EIATTR_MAX_THREADS
	.align		4
.L_160:
        /*0030*/ 	.byte	0x04, 0x05
        /*0032*/ 	.short	(.L_162 - .L_161)
.L_161:
        /*0034*/ 	.word	0x00000180
        /*0038*/ 	.word	0x00000001
        /*003c*/ 	.word	0x00000001


	//----- nvinfo : EIATTR_CBANK_PARAM_SIZE
	.align		4
.L_162:
        /*0040*/ 	.byte	0x03, 0x19
        /*0042*/ 	.short	0x0a00


	//----- nvinfo : EIATTR_PARAM_CBANK
	.align		4
        /*0044*/ 	.byte	0x04, 0x0a
        /*0046*/ 	.short	(.L_164 - .L_163)
	.align		4
.L_163:
        /*0048*/ 	.word	index@(.nv.constant0._ZN7cutlass13device_kernelIN5flash11enable_sm90INS1_16FlashAttnFwdSm90INS1_25CollectiveMainloopFwdSm90ILi2EN4cute5tupleIJNS5_1CILi1EEES8_S8_EEENS6_IJNS7_ILi64EEESA_SA_EEELi512ENS_10bfloat16_tEfNS_4arch4Sm90ELb0ELb0ELb1ELb1ELb0ELb1ELb0ELb0ELb0ELb0ELb0ELb0EEENS1_21CollectiveEpilogueFwdINS6_IJSA_NS7_ILi512EEESA_EEES9_SC_SE_Li256ELb1ELb0ELb0ELb0EEENS1_36VarlenDynamicPersistentTileSchedulerILi64ELi64ELi256ELi32ELb0ELb0ELb1ELb0ELb1ELb1EEEEEEEEEvNT_6ParamsE)
        /*004c*/ 	.short	0x0380
        /*004e*/ 	.short	0x0a00


	//----- nvinfo : EIATTR_SW_WAR
	.align		4
.L_164:
        /*0050*/ 	.byte	0x04, 0x36
        /*0052*/ 	.short	(.L_166 - .L_165)
.L_165:
        /*0054*/ 	.word	0x00000008
.L_166:


//--------------------- .nv.info._ZN7cutlass13device_kernelIN5flash11enable_sm90INS1_16FlashAttnFwdSm90INS1_25CollectiveMainloopFwdSm90ILi2EN4cute5tupleIJNS5_1CILi1EEES8_S8_EEENS6_IJNS7_ILi64EEESA_SA_EEELi512ENS_10bfloat16_tEfNS_4arch4Sm90ELb0ELb0ELb1ELb1ELb0ELb0ELb1ELb0ELb0ELb0ELb0ELb0EEENS1_21CollectiveEpilogueFwdINS6_IJSA_NS7_ILi512EEESA_EEES9_SC_SE_Li256ELb1ELb0ELb0ELb0EEENS1_36VarlenDynamicPersistentTileSchedulerILi64ELi64ELi256ELi32ELb0ELb0ELb1ELb0ELb1ELb1EEEEEEEEEvNT_6ParamsE --------------------------
	.section	.nv.info._ZN7cutlass13device_kernelIN5flash11enable_sm90INS1_16FlashAttnFwdSm90INS1_25CollectiveMainloopFwdSm90ILi2EN4cute5tupleIJNS5_1CILi1EEES8_S8_EEENS6_IJNS7_ILi64EEESA_SA_EEELi512ENS_10bfloat16_tEfNS_4arch4Sm90ELb0ELb0ELb1ELb1ELb0ELb0ELb1ELb0ELb0ELb0ELb0ELb0EEENS1_21CollectiveEpilogueFwdINS6_IJSA_NS7_ILi512EEESA_EEES9_SC_SE_Li256ELb1ELb0ELb0ELb0EEENS1_36VarlenDynamicPersistentTileSchedulerILi64ELi64ELi256ELi32ELb0ELb0ELb1ELb0ELb1ELb1EEEEEEEEEvNT_6ParamsE,"",@"SHT_CUDA_INFO"
	.sectionflags	@""
	.align	4


	//----- nvinfo : EIATTR_CUDA_API_VERSION
	.align		4
        /*0000*/ 	.byte	0x04, 0x37
        /*0002*/ 	.short	(.L_168 - .L_167)
.L_167:
        /*0004*/ 	.word	0x00000082


	//----- nvinfo : EIATTR_KPARAM_INFO
	.align		4
.L_168:
        /*0008*/ 	.byte	0x04, 0x17
        /*000a*/ 	.short	(.L_170 - .L_169)
.L_169:
        /*000c*/ 	.word	0x00000000
        /*0010*/ 	.short	0x0000
        /*0012*/ 	.short	0x0000
        /*0014*/ 	.byte	0x00, 0xf0, 0x01, 0x2c


	//----- nvinfo : EIATTR_SPARSE_MMA_MASK
	.align		4
.L_170:
        /*0018*/ 	.byte	0x03, 0x50
        /*001a*/ 	.short	0x0000


	//----- nvinfo : EIATTR_MAXREG_COUNT
	.align		4
        /*001c*/ 	.byte	0x03, 0x1b
        /*001e*/ 	.short	0x00a8


	//----- nvinfo : EIATTR_MERCURY_ISA_VERSION
	.align		4
        /*0020*/ 	.byte	0x03, 0x5f
        /*0022*/ 	.short	0x0101


	//----- nvinfo : EIATTR_VRC_CTA_INIT_COUNT
	.align		4
        /*0024*/ 	.byte	0x02, 0x4a
	.zero		1
	.zero		1


	//----- nvinfo : EIATTR_EXIT_INSTR_OFFSETS
	.align		4
        /*0028*/ 	.byte	0x04, 0x1c
        /*002a*/ 	.short	(.L_172 - .L_171)


	//   ....[0]....
.L_171:
        /*002c*/ 	.word	0x00000010


	//----- nvinfo : EIATTR_MAX_THREADS
	.align		4
.L_172:
        /*0030*/ 	.byte	0x04, 0x05
        /*0032*/ 	.short	(.L_174 - .L_173)
.L_173:
        /*0034*/ 	.word	0x00000180
        /*0038*/ 	.word	0x00000001
        /*003c*/ 	.word	0x00000001


	//----- nvinfo : EIATTR_CBANK_PARAM_SIZE
	.align		4
.L_174:
        /*0040*/ 	.byte	0x03, 0x19
        /*0042*/ 	.short	0x0b00


	//----- nvinfo : EIATTR_PARAM_CBANK
	.align		4
        /*0044*/ 	.byte	0x04, 0x0a
        /*0046*/ 	.short	(.L_176 - .L_175)
	.align		4
.L_175:
        /*0048*/ 	.word	index@(.nv.constant0._ZN7cutlass13device_kernelIN5flash11enable_sm90INS1_16FlashAttnFwdSm90INS1_25CollectiveMainloopFwdSm90ILi2EN4cute5tupleIJNS5_1CILi1EEES8_S8_EEENS6_IJNS7_ILi64EEESA_SA_EEELi512ENS_10bfloat16_tEfNS_4arch4Sm90ELb0ELb0ELb1ELb1ELb0ELb0ELb1ELb0ELb0ELb0ELb0ELb0EEENS1_21CollectiveEpilogueFwdINS6_IJSA_NS7_ILi512EEESA_EEES9_SC_SE_Li256ELb1ELb0ELb0ELb0EEENS1_36VarlenDynamicPersistentTileSchedulerILi64ELi64ELi256ELi32ELb0ELb0ELb1ELb0ELb1ELb1EEEEEEEEEvNT_6ParamsE)
        /*004c*/ 	.short	0x0380
        /*004e*/ 	.short	0x0b00


	//----- nvinfo : EIATTR_SW_WAR
	.align		4
.L_176:
        /*0050*/ 	.byte	0x04, 0x36
        /*0052*/ 	.short	(.L_178 - .L_177)
.L_177:
        /*0054*/ 	.word	0x00000008
.L_178:


//--------------------- .nv.info._ZN7cutlass13device_kernelIN5flash11enable_sm90INS1_16FlashAttnFwdSm90INS1_25CollectiveMainloopFwdSm90ILi2EN4cute5tupleIJNS5_1CILi1EEES8_S8_EEENS6_IJNS7_ILi64EEESA_SA_EEELi512ENS_10bfloat16_tEfNS_4arch4Sm90ELb0ELb0ELb1ELb1ELb0ELb1ELb1ELb0ELb0ELb0ELb0ELb0EEENS1_21CollectiveEpilogueFwdINS6_IJSA_NS7_ILi512EEESA_EEES9_SC_SE_Li256ELb1ELb0ELb0ELb0EEENS1_36VarlenDynamicPersistentTileSchedulerILi64ELi64ELi256ELi32ELb0ELb0ELb1ELb0ELb1ELb1EEEEEEEEEvNT_6ParamsE --------------------------
	.section	.nv.info._ZN7cutlass13device_kernelIN5flash11enable_sm90INS1_16FlashAttnFwdSm90INS1_25CollectiveMainloopFwdSm90ILi2EN4cute5tupleIJNS5_1CILi1EEES8_S8_EEENS6_IJNS7_ILi64EEESA_SA_EEELi512ENS_10bfloat16_tEfNS_4arch4Sm90ELb0ELb0ELb1ELb1ELb0ELb1ELb1ELb0ELb0ELb0ELb0ELb0EEENS1_21CollectiveEpilogueFwdINS6_IJSA_NS7_ILi512EEESA_EEES9_SC_SE_Li256ELb1ELb0ELb0ELb0EEENS1_36VarlenDynamicPersistentTileSchedulerILi64ELi64ELi256ELi32ELb0ELb0ELb1ELb0ELb1ELb1EEEEEEEEEvNT_6ParamsE,"",@"SHT_CUDA_INFO"
	.sectionflags	@""
	.align	4


	//----- nvinfo : EIATTR_CUDA_API_VERSION
	.align		4
        /*0000*/ 	.byte	0x04, 0x37
        /*0002*/ 	.short	(.L_180 - .L_179)
.L_179:
        /*0004*/ 	.word	0x00000082


	//----- nvinfo : EIATTR_KPARAM_INFO
	.align		4
.L_180:
        /*0008*/ 	.byte	0x04, 0x17
        /*000a*/ 	.short	(.L_182 - .L_181)
.L_181:
        /*000c*/ 	.word	0x00000000
        /*0010*/ 	.short	0x0000
        /*0012*/ 	.short	0x0000
        /*0014*/ 	.byte	0x00, 0xf0, 0x01, 0x2c


	//----- nvinfo : EIATTR_SPARSE_MMA_MASK
	.align		4
.L_182:
        /*0018*/ 	.byte	0x03, 0x50
        /*001a*/ 	.short	0x0000


	//----- nvinfo : EIATTR_MAXREG_COUNT
	.align		4
        /*001c*/ 	.byte	0x03, 0x1b
        /*001e*/ 	.short	0x00a8


	//----- nvinfo : EIATTR_MERCURY_ISA_VERSION
	.align		4
        /*0020*/ 	.byte	0x03, 0x5f
        /*0022*/ 	.short	0x0101


	//----- nvinfo : EIATTR_VRC_CTA_INIT_COUNT
	.align		4
        /*0024*/ 	.byte	0x02, 0x4a
	.zero		1
	.zero		1


	//----- nvinfo : EIATTR_EXIT_INSTR_OFFSETS
	.align		4
        /*0028*/ 	.byte	0x04, 0x1c
        /*002a*/ 	.short	(.L_184 - .L_183)


	//   ....[0]....
.L_183:
        /*002c*/ 	.word	0x00000010


	//----- nvinfo : EIATTR_MAX_THREADS
	.align		4
.L_184:
        /*0030*/ 	.byte	0x04, 0x05
        /*0032*/ 	.short	(.L_186 - .L_185)
.L_185:
        /*0034*/ 	.word	0x00000180
        /*0038*/ 	.word	0x00000001
        /*003c*/ 	.word	0x00000001


	//----- nvinfo : EIATTR_CBANK_PARAM_SIZE
	.align		4
.L_186:
        /*0040*/ 	.byte	0x03, 0x19
        /*0042*/ 	.short	0x0b00


	//----- nvinfo : EIATTR_PARAM_CBANK
	.align		4
        /*0044*/ 	.byte	0x04, 0x0a
        /*0046*/ 	.short	(.L_188 - .L_187)
	.align		4
.L_187:
        /*0048*/ 	.word	index@(.nv.constant0._ZN7cutlass13device_kernelIN5flash11enable_sm90INS1_16FlashAttnFwdSm90INS1_25CollectiveMainloopFwdSm90ILi2EN4cute5tupleIJNS5_1CILi1EEES8_S8_EEENS6_IJNS7_ILi64EEESA_SA_EEELi512ENS_10bfloat16_tEfNS_4arch4Sm90ELb0ELb0ELb1ELb1ELb0ELb1ELb1ELb0ELb0ELb0ELb0ELb0EEENS1_21CollectiveEpilogueFwdINS6_IJSA_NS7_ILi512EEESA_EEES9_SC_SE_Li256ELb1ELb0ELb0ELb0EEENS1_36VarlenDynamicPersistentTileSchedulerILi64ELi64ELi256ELi32ELb0ELb0ELb1ELb0ELb1ELb1EEEEEEEEEvNT_6ParamsE)
        /*004c*/ 	.short	0x0380
        /*004e*/ 	.short	0x0b00


	//----- nvinfo : EIATTR_SW_WAR
	.align		4
.L_188:
        /*0050*/ 	.byte	0x04, 0x36
        /*0052*/ 	.short	(.L_190 - .L_189)
.L_189:
        /*0054*/ 	.word	0x00000008
.L_190:


//--------------------- .nv.info._ZN7cutlass13device_kernelIN5flash11enable_sm90INS1_16FlashAttnFwdSm90INS1_25CollectiveMainloopFwdSm90ILi2EN4cute5tupleIJNS5_1CILi1EEES8_S8_EEENS6_IJNS7_ILi64EEESA_SA_EEELi512ENS_10bfloat16_tEfNS_4arch4Sm90ELb0ELb1ELb1ELb0ELb0ELb0ELb0ELb0ELb0ELb0ELb0ELb0EEENS1_21CollectiveEpilogueFwdINS6_IJSA_NS7_ILi512EEESA_EEES9_SC_SE_Li256ELb0ELb0ELb0ELb0EEENS1_30DynamicPersistentTileSchedulerILi256ELi32ELb0ELb0ELb1EEEEEEEEEvNT_6ParamsE --------------------------
	.section	.nv.info._ZN7cutlass13device_kernelIN5flash11enable_sm90INS1_16FlashAttnFwdSm90INS1_25CollectiveMainloopFwdSm90ILi2EN4cute5tupleIJNS5_1CILi1EEES8_S8_EEENS6_IJNS7_ILi64EEESA_SA_EEELi512ENS_10bfloat16_tEfNS_4arch4Sm90ELb0ELb1ELb1ELb0ELb0ELb0ELb0ELb0ELb0ELb0ELb0ELb0EEENS1_21CollectiveEpilogueFwdINS6_IJSA_NS7_ILi512EEESA_EEES9_SC_SE_Li256ELb0ELb0ELb0ELb0EEENS1_30DynamicPersistentTileSchedulerILi256ELi32ELb0ELb0ELb1EEEEEEEEEvNT_6ParamsE,"",@"SHT_CUDA_INFO"
	.sectionflags	@""
	.align	4


	//----- nvinfo : EIATTR_CUDA_API_VERSION
	.align		4
        /*0000*/ 	.byte	0x04, 0x37
        /*0002*/ 	.short	(.L_192 - .L_191)
.L_191:
        /*0004*/ 	.word	0x00000082


	//----- nvinfo : EIATTR_KPARAM_INFO
	.align		4
.L_192:
        /*0008*/ 	.byte	0x04, 0x17
        /*000a*/ 	.short	(.L_194 - .L_193)
.L_193:
        /*000c*/ 	.word	0x00000000
        /*0010*/ 	.short	0x0000
        /*0012*/ 	.short	0x0000
        /*0014*/ 	.byte	0x00, 0xf0, 0x01, 0x2e


	//----- nvinfo : EIATTR_SPARSE_MMA_MASK
	.align		4
.L_194:
        /*0018*/ 	.byte	0x03, 0x50
        /*001a*/ 	.short	0x0000


	//----- nvinfo : EIATTR_MAXREG_COUNT
	.align		4
        /*001c*/ 	.byte	0x03, 0x1b
        /*001e*/ 	.short	0x00a8


	//----- nvinfo : EIATTR_MERCURY_ISA_VERSION
	.align		4
        /*0020*/ 	.byte	0x03, 0x5f
        /*0022*/ 	.short	0x0101


	//----- nvinfo : EIATTR_VRC_CTA_INIT_COUNT
	.align		4
        /*0024*/ 	.byte	0x02, 0x4a
	.zero		1
	.zero		1


	//----- nvinfo : EIATTR_EXIT_INSTR_OFFSETS
	.align		4
        /*0028*/ 	.byte	0x04, 0x1c
        /*002a*/ 	.short	(.L_196 - .L_195)


	//   ....[0]....
.L_195:
        /*002c*/ 	.word	0x00000010


	//----- nvinfo : EIATTR_MAX_THREADS
	.align		4
.L_196:
        /*0030*/ 	.byte	0x04, 0x05
        /*0032*/ 	.short	(.L_198 - .L_197)
.L_197:
        /*0034*/ 	.word	0x00000180
        /*0038*/ 	.word	0x00000001
        /*003c*/ 	.word	0x00000001


	//----- nvinfo : EIATTR_CBANK_PARAM_SIZE
	.align		4
.L_198:
        /*0040*/ 	.byte	0x03, 0x19
        /*0042*/ 	.short	0x0b80


	//----- nvinfo : EIATTR_PARAM_CBANK
	.align		4
        /*0044*/ 	.byte	0x04, 0x0a
        /*0046*/ 	.short	(.L_200 - .L_199)
	.align		4
.L_199:
        /*0048*/ 	.word	index@(.nv.constant0._ZN7cutlass13device_kernelIN5flash11enable_sm90INS1_16FlashAttnFwdSm90INS1_25CollectiveMainloopFwdSm90ILi2EN4cute5tupleIJNS5_1CILi1EEES8_S8_EEENS6_IJNS7_ILi64EEESA_SA_EEELi512ENS_10bfloat16_tEfNS_4arch4Sm90ELb0ELb1ELb1ELb0ELb0ELb0ELb0ELb0ELb0ELb0ELb0ELb0EEENS1_21CollectiveEpilogueFwdINS6_IJSA_NS7_ILi512EEESA_EEES9_SC_SE_Li256ELb0ELb0ELb0ELb0EEENS1_30DynamicPersistentTileSchedulerILi256ELi32ELb0ELb0ELb1EEEEEEEEEvNT_6ParamsE)
        /*004c*/ 	.short	0x0380
        /*004e*/ 	.short	0x0b80


	//----- nvinfo : EIATTR_SW_WAR
	.align		4
.L_200:
        /*0050*/ 	.byte	0x04, 0x36
        /*0052*/ 	.short	(.L_202 - .L_201)
.L_201:
        /*0054*/ 	.word	0x00000008
.L_202:


//--------------------- .nv.info._ZN7cutlass13device_kernelIN5flash11enable_sm90INS1_16FlashAttnFwdSm90INS1_25CollectiveMainloopFwdSm90ILi2EN4cute5tupleIJNS5_1CILi1EEES8_S8_EEENS6_IJNS7_ILi64EEESA_SA_EEELi512ENS_10bfloat16_tEfNS_4arch4Sm90ELb0ELb1ELb1ELb0ELb0ELb0ELb1ELb0ELb0ELb0ELb0ELb0EEENS1_21CollectiveEpilogueFwdINS6_IJSA_NS7_ILi512EEESA_EEES9_SC_SE_Li256ELb0ELb0ELb0ELb0EEENS1_30DynamicPersistentTileSchedulerILi256ELi32ELb0ELb0ELb1EEEEEEEEEvNT_6ParamsE --------------------------
	.section	.nv.info._ZN7cutlass13device_kernelIN5flash11enable_sm90INS1_16FlashAttnFwdSm90INS1_25CollectiveMainloopFwdSm90ILi2EN4cute5tupleIJNS5_1CILi1EEES8_S8_EEENS6_IJNS7_ILi64EEESA_SA_EEELi512ENS_10bfloat16_tEfNS_4arch4Sm90ELb0ELb1ELb1ELb0ELb0ELb0ELb1ELb0ELb0ELb0ELb0ELb0EEENS1_21CollectiveEpilogueFwdINS6_IJSA_NS7_ILi512EEESA_EEES9_SC_SE_Li256ELb0ELb0ELb0ELb0EEENS1_30DynamicPersistentTileSchedulerILi256ELi32ELb0ELb0ELb1EEEEEEEEEvNT_6ParamsE,"",@"SHT_CUDA_INFO"
	.sectionflags	@""
	.align	4


	//----- nvinfo : EIATTR_CUDA_API_VERSION
	.align		4
        /*0000*/ 	.byte	0x04, 0x37
        /*0002*/ 	.short	(.L_204 - .L_203)
.L_203:
        /*0004*/ 	.word	0x00000082


	//----- nvinfo : EIATTR_KPARAM_INFO
	.align		4
.L_204:
        /*0008*/ 	.byte	0x04, 0x17
        /*000a*/ 	.short	(.L_206 - .L_205)
.L_205:
        /*000c*/ 	.word	0x00000000
        /*0010*/ 	.short	0x0000
        /*0012*/ 	.short	0x0000
        /*0014*/ 	.byte	0x00, 0xf0, 0x01, 0x32


	//----- nvinfo : EIATTR_SPARSE_MMA_MASK
	.align		4
.L_206:
        /*0018*/ 	.byte	0x03, 0x50
        /*001a*/ 	.short	0x0000


	//----- nvinfo : EIATTR_MAXREG_COUNT
	.align		4
        /*001c*/ 	.byte	0x03, 0x1b
        /*001e*/ 	.short	0x00a8


	//----- nvinfo : EIATTR_MERCURY_ISA_VERSION
	.align		4
        /*0020*/ 	.byte	0x03, 0x5f
        /*0022*/ 	.short	0x0101


	//----- nvinfo : EIATTR_VRC_CTA_INIT_COUNT
	.align		4
        /*0024*/ 	.byte	0x02, 0x4a
	.zero		1
	.zero		1


	//----- nvinfo : EIATTR_EXIT_INSTR_OFFSETS
	.align		4
        /*0028*/ 	.byte	0x04, 0x1c
        /*002a*/ 	.short	(.L_208 - .L_207)


	//   ....[0]....
.L_207:
        /*002c*/ 	.word	0x00000010


	//----- nvinfo : EIATTR_MAX_THREADS
	.align		4
.L_208:
        /*0030*/ 	.byte	0x04, 0x05
        /*0032*/ 	.short	(.L_210 - .L_209)
.L_209:
        /*0034*/ 	.word	0x00000180
        /*0038*/ 	.word	0x00000001
        /*003c*/ 	.word	0x00000001


	//----- nvinfo : EIATTR_CBANK_PARAM_SIZE
	.align		4
.L_210:
        /*0040*/ 	.byte	0x03, 0x19
        /*0042*/ 	.short	0x0c80


	//----- nvinfo : EIATTR_PARAM_CBANK
	.align		4
        /*0044*/ 	.byte	0x04, 0x0a
        /*0046*/ 	.short	(.L_212 - .L_211)
	.align		4
.L_211:
        /*0048*/ 	.word	index@(.nv.constant0._ZN7cutlass13device_kernelIN5flash11enable_sm90INS1_16FlashAttnFwdSm90INS1_25CollectiveMainloopFwdSm90ILi2EN4cute5tupleIJNS5_1CILi1EEES8_S8_EEENS6_IJNS7_ILi64EEESA_SA_EEELi512ENS_10bfloat16_tEfNS_4arch4Sm90ELb0ELb1ELb1ELb0ELb0ELb0ELb1ELb0ELb0ELb0ELb0ELb0EEENS1_21CollectiveEpilogueFwdINS6_IJSA_NS7_ILi512EEESA_EEES9_SC_SE_Li256ELb0ELb0ELb0ELb0EEENS1_30DynamicPersistentTileSchedulerILi256ELi32ELb0ELb0ELb1EEEEEEEEEvNT_6ParamsE)
        /*004c*/ 	.short	0x0380
        /*004e*/ 	.short	0x0c80


	//----- nvinfo : EIATTR_SW_WAR
	.align		4
.L_212:
        /*0050*/ 	.byte	0x04, 0x36
        /*0052*/ 	.short	(.L_214 - .L_213)
.L_213:
        /*0054*/ 	.word	0x00000008
.L_214:


//--------------------- .nv.info._ZN7cutlass13device_kernelIN5flash11enable_sm90INS1_16FlashAttnFwdSm90INS1_25CollectiveMainloopFwdSm90ILi2EN4cute5tupleIJNS5_1CILi1EEES8_S8_EEENS6_IJNS7_ILi64EEESA_SA_EEELi512ENS_10bfloat16_tEfNS_4arch4Sm90ELb0ELb1ELb1ELb1ELb0ELb0ELb0ELb0ELb0ELb0ELb0ELb0EEENS1_21CollectiveEpilogueFwdINS6_IJSA_NS7_ILi512EEESA_EEES9_SC_SE_Li256ELb1ELb0ELb0ELb0EEENS1_36VarlenDynamicPersistentTileSchedulerILi64ELi64ELi256ELi32ELb0ELb0ELb1ELb1ELb0ELb1EEEEEEEEEvNT_6ParamsE --------------------------
	.section	.nv.info._ZN7cutlass13device_kernelIN5flash11enable_sm90INS1_16FlashAttnFwdSm90INS1_25CollectiveMainloopFwdSm90ILi2EN4cute5tupleIJNS5_1CILi1EEES8_S8_EEENS6_IJNS7_ILi64EEESA_SA_EEELi512ENS_10bfloat16_tEfNS_4arch4Sm90ELb0ELb1ELb1ELb1ELb0ELb0ELb0ELb0ELb0ELb0ELb0ELb0EEENS1_21CollectiveEpilogueFwdINS6_IJSA_NS7_ILi512EEESA_EEES9_SC_SE_Li256ELb1ELb0ELb0ELb0EEENS1_36VarlenDynamicPersistentTileSchedulerILi64ELi64ELi256ELi32ELb0ELb0ELb1ELb1ELb0ELb1EEEEEEEEEvNT_6ParamsE,"",@"SHT_CUDA_INFO"
	.sectionflags	@""
	.align	4


	//----- nvinfo : EIATTR_CUDA_API_VERSION
	.align		4
        /*0000*/ 	.byte	0x04, 0x37
        /*0002*/ 	.short	(.L_216 - .L_215)
.L_215:
        /*0004*/ 	.word	0x00000082


	//----- nvinfo : EIATTR_KPARAM_INFO
	.align		4
.L_216:
        /*0008*/ 	.byte	0x04, 0x17
        /*000a*/ 	.short	(.L_218 - .L_217)
.L_217:
        /*000c*/ 	.word	0x00000000
        /*0010*/ 	.short	0x0000
        /*0012*/ 	.short	0x0000
        /*0014*/ 	.byte	0x00, 0xf0, 0x01, 0x28


	//----- nvinfo : EIATTR_SPARSE_MMA_MASK
	.align		4
.L_218:
        /*0018*/ 	.byte	0x03, 0x50
        /*001a*/ 	.short	0x0000


	//----- nvinfo : EIATTR_MAXREG_COUNT
	.align		4
        /*001c*/ 	.byte	0x03, 0x1b
        /*001e*/ 	.short	0x00a8


	//----- nvinfo : EIATTR_MERCURY_ISA_VERSION
	.align		4
        /*0020*/ 	.byte	0x03, 0x5f
        /*0022*/ 	.short	0x0101


	//----- nvinfo : EIATTR_VRC_CTA_INIT_COUNT
	.align		4
        /*0024*/ 	.byte	0x02, 0x4a
	.zero		1
	.zero		1


	//----- nvinfo : EIATTR_EXIT_INSTR_OFFSETS
	.align		4
        /*0028*/ 	.byte	0x04, 0x1c
        /*002a*/ 	.short	(.L_220 - .L_219)


	//   ....[0]....
.L_219:
        /*002c*/ 	.word	0x00000010


	//----- nvinfo : EIATTR_MAX_THREADS
	.align		4
.L_220:
        /*0030*/ 	.byte	0x04, 0x05
        /*0032*/ 	.short	(.L_222 - .L_221)
.L_221:
        /*0034*/ 	.word	0x00000180
        /*0038*/ 	.word	0x00000001
        /*003c*/ 	.word	0x00000001


	//----- nvinfo : EIATTR_CBANK_PARAM_SIZE
	.align		4
.L_222:
        /*0040*/ 	.byte	0x03, 0x19
        /*0042*/ 	.short	0x0a00


	//----- nvinfo : EIATTR_PARAM_CBANK
	.align		4
        /*0044*/ 	.byte	0x04, 0x0a
        /*0046*/ 	.short	(.L_224 - .L_223)
	.align		4
.L_223:
        /*0048*/ 	.word	index@(.nv.constant0._ZN7cutlass13device_kernelIN5flash11enable_sm90INS1_16FlashAttnFwdSm90INS1_25CollectiveMainloopFwdSm90ILi2EN4cute5tupleIJNS5_1CILi1EEES8_S8_EEENS6_IJNS7_ILi64EEESA_SA_EEELi512ENS_10bfloat16_tEfNS_4arch4Sm90ELb0ELb1ELb1ELb1ELb0ELb0ELb0ELb0ELb0ELb0ELb0ELb0EEENS1_21CollectiveEpilogueFwdINS6_IJSA_NS7_ILi512EEESA_EEES9_SC_SE_Li256ELb1ELb0ELb0ELb0EEENS1_36VarlenDynamicPersistentTileSchedulerILi64ELi64ELi256ELi32ELb0ELb0ELb1ELb1ELb0ELb1EEEEEEEEEvNT_6ParamsE)
        /*004c*/ 	.short	0x0380
        /*004e*/ 	.short	0x0a00


	//----- nvinfo : EIATTR_SW_WAR
	.align		4
.L_224:
        /*0050*/ 	.byte	0x04, 0x36
        /*0052*/ 	.short	(.L_226 - .L_225)
.L_225:
        /*0054*/ 	.word	0x00000008
.L_226:


//--------------------- .nv.info._ZN7cutlass13device_kernelIN5flash11enable_sm90INS1_16FlashAttnFwdSm90INS1_25CollectiveMainloopFwdSm90ILi2EN4cute5tupleIJNS5_1CILi1EEES8_S8_EEENS6_IJNS7_ILi64EEESA_SA_EEELi512ENS_10bfloat16_tEfNS_4arch4Sm90ELb0ELb1ELb1ELb1ELb0ELb1ELb0ELb0ELb0ELb0ELb0ELb0EEENS1_21CollectiveEpilogueFwdINS6_IJSA_NS7_ILi512EEESA_EEES9_SC_SE_Li256ELb1ELb0ELb0ELb0EEENS1_36VarlenDynamicPersistentTileSchedulerILi64ELi64ELi256ELi32ELb0ELb0ELb1ELb1ELb0ELb1EEEEEEEEEvNT_6ParamsE --------------------------
	.section	.nv.info._ZN7cutlass13device_kernelIN5flash11enable_sm90INS1_16FlashAttnFwdSm90INS1_25CollectiveMainloopFwdSm90ILi2EN4cute5tupleIJNS5_1CILi1EEES8_S8_EEENS6_IJNS7_ILi64EEESA_SA_EEELi512ENS_10bfloat16_tEfNS_4arch4Sm90ELb0ELb1ELb1ELb1ELb0ELb1ELb0ELb0ELb0ELb0ELb0ELb0EEENS1_21CollectiveEpilogueFwdINS6_IJSA_NS7_ILi512EEESA_EEES9_SC_SE_Li256ELb1ELb0ELb0ELb0EEENS1_36VarlenDynamicPersistentTileSchedulerILi64ELi64ELi256ELi32ELb0ELb0ELb1ELb1ELb0ELb1EEEEEEEEEvNT_6ParamsE,"",@"SHT_CUDA_INFO"
	.sectionflags	@""
	.align	4


	//----- nvinfo : EIATTR_CUDA_API_VERSION
	.align		4
        /*0000*/ 	.byte	0x04, 0x37
        /*0002*/ 	.short	(.L_228 - .L_227)
.L_227:
        /*0004*/ 	.word	0x00000082


	//----- nvinfo : EIATTR_KPARAM_INFO
	.align		4
.L_228:
        /*0008*/ 	.byte	0x04, 0x17
        /*000a*/ 	.short	(.L_230 - .L_229)
.L_229:
        /*000c*/ 	.word	0x00000000
        /*0010*/ 	.short	0x0000
        /*0012*/ 	.short	0x0000
        /*0014*/ 	.byte	0x00, 0xf0, 0x01, 0x28


	//----- nvinfo : EIATTR_SPARSE_MMA_MASK
	.align		4
.L_230:
        /*0018*/ 	.byte	0x03, 0x50
        /*001a*/ 	.short	0x0000


	//----- nvinfo : EIATTR_MAXREG_COUNT
	.align		4
        /*001c*/ 	.byte	0x03, 0x1b
        /*001e*/ 	.short	0x00a8


	//----- nvinfo : EIATTR_MERCURY_ISA_VERSION
	.align		4
        /*0020*/ 	.byte	0x03, 0x5f
        /*0022*/ 	.short	0x0101


	//----- nvinfo : EIATTR_VRC_CTA_INIT_COUNT
	.align		4
        /*0024*/ 	.byte	0x02, 0x4a
	.zero		1
	.zero		1


	//----- nvinfo : EIATTR_EXIT_INSTR_OFFSETS
	.align		4
        /*0028*/ 	.byte	0x04, 0x1c
        /*002a*/ 	.short	(.L_232 - .L_231)


	//   ....[0]....
.L_231:
        /*002c*/ 	.word	0x00000010


	//----- nvinfo : EIATTR_MAX_THREADS
	.align		4
.L_232:
        /*0030*/ 	.byte	0x04, 0x05
        /*0032*/ 	.short	(.L_234 - .L_233)
.L_233:
        /*0034*/ 	.word	0x00000180
        /*0038*/ 	.word	0x00000001
        /*003c*/ 	.word	0x00000001


	//----- nvinfo : EIATTR_CBANK_PARAM_SIZE
	.align		4
.L_234:
        /*0040*/ 	.byte	0x03, 0x19
        /*0042*/ 	.short	0x0a00


	//----- nvinfo : EIATTR_PARAM_CBANK
	.align		4
        /*0044*/ 	.byte	0x04, 0x0a
        /*0046*/ 	.short	(.L_236 - .L_235)
	.align		4
.L_235:
        /*0048*/ 	.word	index@(.nv.constant0._ZN7cutlass13device_kernelIN5flash11enable_sm90INS1_16FlashAttnFwdSm90INS1_25CollectiveMainloopFwdSm90ILi2EN4cute5tupleIJNS5_1CILi1EEES8_S8_EEENS6_IJNS7_ILi64EEESA_SA_EEELi512ENS_10bfloat16_tEfNS_4arch4Sm90ELb0ELb1ELb1ELb1ELb0ELb1ELb0ELb0ELb0ELb0ELb0ELb0EEENS1_21CollectiveEpilogueFwdINS6_IJSA_NS7_ILi512EEESA_EEES9_SC_SE_Li256ELb1ELb0ELb0ELb0EEENS1_36VarlenDynamicPersistentTileSchedulerILi64ELi64ELi256ELi32ELb0ELb0ELb1ELb1ELb0ELb1EEEEEEEEEvNT_6ParamsE)
        /*004c*/ 	.short	0x0380
        /*004e*/ 	.short	0x0a00


	//----- nvinfo : EIATTR_SW_WAR
	.align		4
.L_236:
        /*0050*/ 	.byte	0x04, 0x36
        /*0052*/ 	.short	(.L_238 - .L_237)
.L_237:
        /*0054*/ 	.word	0x00000008
.L_238:


//--------------------- .nv.info._ZN7cutlass13device_kernelIN5flash11enable_sm90INS1_16FlashAttnFwdSm90INS1_25CollectiveMainloopFwdSm90ILi2EN4cute5tupleIJNS5_1CILi1EEES8_S8_EEENS6_IJNS7_ILi64EEESA_SA_EEELi512ENS_10bfloat16_tEfNS_4arch4Sm90ELb0ELb1ELb1ELb1ELb0ELb0ELb1ELb0ELb0ELb0ELb0ELb0EEENS1_21CollectiveEpilogueFwdINS6_IJSA_NS7_ILi512EEESA_EEES9_SC_SE_Li256ELb1ELb0ELb0ELb0EEENS1_36VarlenDynamicPersistentTileSchedulerILi64ELi64ELi256ELi32ELb0ELb0ELb1ELb1ELb0ELb1EEEEEEEEEvNT_6ParamsE --------------------------
	.section	.nv.info._ZN7cutlass13device_kernelIN5flash11enable_sm90INS1_16FlashAttnFwdSm90INS1_25CollectiveMainloopFwdSm90ILi2EN4cute5tupleIJNS5_1CILi1EEES8_S8_EEENS6_IJNS7_ILi64EEESA_SA_EEELi512ENS_10bfloat16_tEfNS_4arch4Sm90ELb0ELb1ELb1ELb1ELb0ELb0ELb1ELb0ELb0ELb0ELb0ELb0EEENS1_21CollectiveEpilogueFwdINS6_IJSA_NS7_ILi512EEESA_EEES9_SC_SE_Li256ELb1ELb0ELb0ELb0EEENS1_36VarlenDynamicPersistentTileSchedulerILi64ELi64ELi256ELi32ELb0ELb0ELb1ELb1ELb0ELb1EEEEEEEEEvNT_6ParamsE,"",@"SHT_CUDA_INFO"
	.sectionflags	@""
	.align	4


	//----- nvinfo : EIATTR_CUDA_API_VERSION
	.align		4
        /*0000*/ 	.byte	0x04, 0x37
        /*0002*/ 	.short	(.L_240 - .L_239)
.L_239:
        /*0004*/ 	.word	0x00000082


	//----- nvinfo : EIATTR_KPARAM_INFO
	.align		4
.L_240:
        /*0008*/ 	.byte	0x04, 0x17
        /*000a*/ 	.short	(.L_242 - .L_241)
.L_241:
        /*000c*/ 	.word	0x00000000
        /*0010*/ 	.short	0x0000
        /*0012*/ 	.short	0x0000
        /*0014*/ 	.byte	0x00, 0xf0, 0x01, 0x2c


	//----- nvinfo : EIATTR_SPARSE_MMA_MASK
	.align		4
.L_242:
        /*0018*/ 	.byte	0x03, 0x50
        /*001a*/ 	.short	0x0000


	//----- nvinfo : EIATTR_MAXREG_COUNT
	.align		4
        /*001c*/ 	.byte	0x03, 0x1b
        /*001e*/ 	.short	0x00a8


	//----- nvinfo : EIATTR_MERCURY_ISA_VERSION
	.align		4
        /*0020*/ 	.byte	0x03, 0x5f
        /*0022*/ 	.short	0x0101


	//----- nvinfo : EIATTR_VRC_CTA_INIT_COUNT
	.align		4
        /*0024*/ 	.byte	0x02, 0x4a
	.zero		1
	.zero		1


	//----- nvinfo : EIATTR_EXIT_INSTR_OFFSETS
	.align		4
        /*0028*/ 	.byte	0x04, 0x1c
        /*002a*/ 	.short	(.L_244 - .L_243)


	//   ....[0]....
.L_243:
        /*002c*/ 	.word	0x00000010


	//----- nvinfo : EIATTR_MAX_THREADS
	.align		4
.L_244:
        /*0030*/ 	.byte	0x04, 0x05
        /*0032*/ 	.short	(.L_246 - .L_245)
.L_245:
        /*0034*/ 	.word	0x00000180
        /*0038*/ 	.word	0x00000001
        /*003c*/ 	.word	0x00000001


	//----- nvinfo : EIATTR_CBANK_PARAM_SIZE
	.align		4
.L_246:
        /*0040*/ 	.byte	0x03, 0x19
        /*0042*/ 	.short	0x0b00


	//----- nvinfo : EIATTR_PARAM_CBANK
	.align		4
        /*0044*/ 	.byte	0x04, 0x0a
        /*0046*/ 	.short	(.L_248 - .L_247)
	.align		4
.L_247:
        /*0048*/ 	.word	index@(.nv.constant0._ZN7cutlass13device_kernelIN5flash11enable_sm90INS1_16FlashAttnFwdSm90INS1_25CollectiveMainloopFwdSm90ILi2EN4cute5tupleIJNS5_1CILi1EEES8_S8_EEENS6_IJNS7_ILi64EEESA_SA_EEELi512ENS_10bfloat16_tEfNS_4arch4Sm90ELb0ELb1ELb1ELb1ELb0ELb0ELb1ELb0ELb0ELb0ELb0ELb0EEENS1_21CollectiveEpilogueFwdINS6_IJSA_NS7_ILi512EEESA_EEES9_SC_SE_Li256ELb1ELb0ELb0ELb0EEENS1_36VarlenDynamicPersistentTileSchedulerILi64ELi64ELi256ELi32ELb0ELb0ELb1ELb1ELb0ELb1EEEEEEEEEvNT_6ParamsE)
        /*004c*/ 	.short	0x0380
        /*004e*/ 	.short	0x0b00


	//----- nvinfo : EIATTR_SW_WAR
	.align		4
.L_248:
        /*0050*/ 	.byte	0x04, 0x36
        /*0052*/ 	.short	(.L_250 - .L_249)
.L_249:
        /*0054*/ 	.word	0x00000008
.L_250:


//--------------------- .nv.info._ZN7cutlass13device_kernelIN5flash11enable_sm90INS1_16FlashAttnFwdSm90INS1_25CollectiveMainloopFwdSm90ILi2EN4cute5tupleIJNS5_1CILi1EEES8_S8_EEENS6_IJNS7_ILi64EEESA_SA_EEELi512ENS_10bfloat16_tEfNS_4arch4Sm90ELb0ELb1ELb1ELb1ELb0ELb1ELb1ELb0ELb0ELb0ELb0ELb0EEENS1_21CollectiveEpilogueFwdINS6_IJSA_NS7_ILi512EEESA_EEES9_SC_SE_Li256ELb1ELb0ELb0ELb0EEENS1_36VarlenDynamicPersistentTileSchedulerILi64ELi64ELi256ELi32ELb0ELb0ELb1ELb1ELb0ELb1EEEEEEEEEvNT_6ParamsE --------------------------
	.section	.nv.info._ZN7cutlass13device_kernelIN5flash11enable_sm90INS1_16FlashAttnFwdSm90INS1_25CollectiveMainloopFwdSm90ILi2EN4cute5tupleIJNS5_1CILi1EEES8_S8_EEENS6_IJNS7_ILi64EEESA_SA_EEELi512ENS_10bfloat16_tEfNS_4arch4Sm90ELb0ELb1ELb1ELb1ELb0ELb1ELb1ELb0ELb0ELb0ELb0ELb0EEENS1_21CollectiveEpilogueFwdINS6_IJSA_NS7_ILi512EEESA_EEES9_SC_SE_Li256ELb1ELb0ELb0ELb0EEENS1_36VarlenDynamicPersistentTileSchedulerILi64ELi64ELi256ELi32ELb0ELb0ELb1ELb1ELb0ELb1EEEEEEEEEvNT_6ParamsE,"",@"SHT_CUDA_INFO"
	.sectionflags	@""
	.align	4


	//----- nvinfo : EIATTR_CUDA_API_VERSION
	.align		4
        /*0000*/ 	.byte	0x04, 0x37
        /*0002*/ 	.short	(.L_252 - .L_251)
.L_251:
        /*0004*/ 	.word	0x00000082


	//----- nvinfo : EIATTR_KPARAM_INFO
	.align		4
.L_252:
        /*0008*/ 	.byte	0x04, 0x17
        /*000a*/ 	.short	(.L_254 - .L_253)
.L_253:
        /*000c*/ 	.word	0x00000000
        /*0010*/ 	.short	0x0000
        /*0012*/ 	.short	0x0000
        /*0014*/ 	.byte	0x00, 0xf0, 0x01, 0x2c


	//----- nvinfo : EIATTR_SPARSE_MMA_MASK
	.align		4
.L_254:
        /*0018*/ 	.byte	0x03, 0x50
        /*001a*/ 	.short	0x0000


	//----- nvinfo : EIATTR_MAXREG_COUNT
	.align		4
        /*001c*/ 	.byte	0x03, 0x1b
        /*001e*/ 	.short	0x00a8


	//----- nvinfo : EIATTR_MERCURY_ISA_VERSION
	.align		4
        /*0020*/ 	.byte	0x03, 0x5f
        /*0022*/ 	.short	0x0101


	//----- nvinfo : EIATTR_VRC_CTA_INIT_COUNT
	.align		4
        /*0024*/ 	.byte	0x02, 0x4a
	.zero		1
	.zero		1


	//----- nvinfo : EIATTR_EXIT_INSTR_OFFSETS
	.align		4
        /*0028*/ 	.byte	0x04, 0x1c
        /*002a*/ 	.short	(.L_256 - .L_255)


	//   ....[0]....
.L_255:
        /*002c*/ 	.word	0x00000010


	//----- nvinfo : EIATTR_MAX_THREADS
	.align		4
.L_256:
        /*0030*/ 	.byte	0x04, 0x05
        /*0032*/ 	.short	(.L_258 - .L_257)
.L_257:
        /*0034*/ 	.word	0x00000180
        /*0038*/ 	.word	0x00000001
        /*003c*/ 	.word	0x00000001


	//----- nvinfo : EIATTR_CBANK_PARAM_SIZE
	.align		4
.L_258:
        /*0040*/ 	.byte	0x03, 0x19
        /*0042*/ 	.short	0x0b00


	//----- nvinfo : EIATTR_PARAM_CBANK
	.align		4
        /*0044*/ 	.byte	0x04, 0x0a
        /*0046*/ 	.short	(.L_260 - .L_259)
	.align		4
.L_259:
        /*0048*/ 	.word	index@(.nv.constant0._ZN7cutlass13device_kernelIN5flash11enable_sm90INS1_16FlashAttnFwdSm90INS1_25CollectiveMainloopFwdSm90ILi2EN4cute5tupleIJNS5_1CILi1EEES8_S8_EEENS6_IJNS7_ILi64EEESA_SA_EEELi512ENS_10bfloat16_tEfNS_4arch4Sm90ELb0ELb1ELb1ELb1ELb0ELb1ELb1ELb0ELb0ELb0ELb0ELb0EEENS1_21CollectiveEpilogueFwdINS6_IJSA_NS7_ILi512EEESA_EEES9_SC_SE_Li256ELb1ELb0ELb0ELb0EEENS1_36VarlenDynamicPersistentTileSchedulerILi64ELi64ELi256ELi32ELb0ELb0ELb1ELb1ELb0ELb1EEEEEEEEEvNT_6ParamsE)
        /*004c*/ 	.short	0x0380
        /*004e*/ 	.short	0x0b00


	//----- nvinfo : EIATTR_SW_WAR
	.align		4
.L_260:
        /*0050*/ 	.byte	0x04, 0x36
        /*0052*/ 	.short	(.L_262 - .L_261)
.L_261:
        /*0054*/ 	.word	0x00000008
.L_262:


//--------------------- .nv.info._ZN7cutlass13device_kernelIN5flash11enable_sm90INS1_16FlashAttnFwdSm90INS1_25CollectiveMainloopFwdSm90ILi2EN4cute5tupleIJNS5_1CILi1EEES8_S8_EEENS6_IJNS7_ILi64EEESA_SA_EEELi512ENS_10bfloat16_tEfNS_4arch4Sm90ELb1ELb0ELb1ELb0ELb0ELb0ELb0ELb0ELb0ELb0ELb0ELb0EEENS1_21CollectiveEpilogueFwdINS6_IJSA_NS7_ILi512EEESA_EEES9_SC_SE_Li256ELb0ELb0ELb0ELb0EEENS1_30DynamicPersistentTileSchedulerILi256ELi32ELb0ELb0ELb1EEEEEEEEEvNT_6ParamsE --------------------------
	.section	.nv.info._ZN7cutlass13device_kernelIN5flash11enable_sm90INS1_16FlashAttnFwdSm90INS1_25CollectiveMainloopFwdSm90ILi2EN4cute5tupleIJNS5_1CILi1EEES8_S8_EEENS6_IJNS7_ILi64EEESA_SA_EEELi512ENS_10bfloat16_tEfNS_4arch4Sm90ELb1ELb0ELb1ELb0ELb0ELb0ELb0ELb0ELb0ELb0ELb0ELb0EEENS1_21CollectiveEpilogueFwdINS6_IJSA_NS7_ILi512EEESA_EEES9_SC_SE_Li256ELb0ELb0ELb0ELb0EEENS1_30DynamicPersistentTileSchedulerILi256ELi32ELb0ELb0ELb1EEEEEEEEEvNT_6ParamsE,"",@"SHT_CUDA_INFO"
	.sectionflags	@""
	.align	4


	//----- nvinfo : EIATTR_CUDA_API_VERSION
	.align		4
        /*0000*/ 	.byte	0x04, 0x37
        /*0002*/ 	.short	(.L_264 - .L_263)
.L_263:
        /*0004*/ 	.word	0x00000082


	//----- nvinfo : EIATTR_KPARAM_INFO
	.align		4
.L_264:
        /*0008*/ 	.byte	0x04, 0x17
        /*000a*/ 	.short	(.L_266 - .L_265)
.L_265:
        /*000c*/ 	.word	0x00000000
        /*0010*/ 	.short	0x0000
        /*0012*/ 	.short	0x0000
        /*0014*/ 	.byte	0x00, 0xf0, 0x01, 0x2e


	//----- nvinfo : EIATTR_SPARSE_MMA_MASK
	.align		4
.L_266:
        /*0018*/ 	.byte	0x03, 0x50
        /*001a*/ 	.short	0x0000


	//----- nvinfo : EIATTR_MAXREG_COUNT
	.align		4
        /*001c*/ 	.byte	0x03, 0x1b
        /*001e*/ 	.short	0x00a8


	//----- nvinfo : EIATTR_MERCURY_ISA_VERSION
	.align		4
        /*0020*/ 	.byte	0x03, 0x5f
        /*0022*/ 	.short	0x0101


	//----- nvinfo : EIATTR_VRC_CTA_INIT_COUNT
	.align		4
        /*0024*/ 	.byte	0x02, 0x4a
	.zero		1
	.zero		1


	//----- nvinfo : EIATTR_EXIT_INSTR_OFFSETS
	.align		4
        /*0028*/ 	.byte	0x04, 0x1c
        /*002a*/ 	.short	(.L_268 - .L_267)


	//   ....[0]....
.L_267:
        /*002c*/ 	.word	0x00000010


	//----- nvinfo : EIATTR_MAX_THREADS
	.align		4
.L_268:
        /*0030*/ 	.byte	0x04, 0x05
        /*0032*/ 	.short	(.L_270 - .L_269)
.L_269:
        /*0034*/ 	.word	0x00000180
        /*0038*/ 	.word	0x00000001
        /*003c*/ 	.word	0x00000001


	//----- nvinfo : EIATTR_CBANK_PARAM_SIZE
	.align		4
.L_270:
        /*0040*/ 	.byte	0x03, 0x19
        /*0042*/ 	.short	0x0b80


	//----- nvinfo : EIATTR_PARAM_CBANK
	.align		4
        /*0044*/ 	.byte	0x04, 0x0a
        /*0046*/ 	.short	(.L_272 - .L_271)
	.align		4
.L_271:
        /*0048*/ 	.word	index@(.nv.constant0._ZN7cutlass13device_kernelIN5flash11enable_sm90INS1_16FlashAttnFwdSm90INS1_25CollectiveMainloopFwdSm90ILi2EN4cute5tupleIJNS5_1CILi1EEES8_S8_EEENS6_IJNS7_ILi64EEESA_SA_EEELi512ENS_10bfloat16_tEfNS_4arch4Sm90ELb1ELb0ELb1ELb0ELb0ELb0ELb0ELb0ELb0ELb0ELb0ELb0EEENS1_21CollectiveEpilogueFwdINS6_IJSA_NS7_ILi512EEESA_EEES9_SC_SE_Li256ELb0ELb0ELb0ELb0EEENS1_30DynamicPersistentTileSchedulerILi256ELi32ELb0ELb0ELb1EEEEEEEEEvNT_6ParamsE)
        /*004c*/ 	.short	0x0380
        /*004e*/ 	.short	0x0b80


	//----- nvinfo : EIATTR_SW_WAR
	.align		4
.L_272:
        /*0050*/ 	.byte	0x04, 0x36
        /*0052*/ 	.short	(.L_274 - .L_273)
.L_273:
        /*0054*/ 	.word	0x00000008
.L_274:


//--------------------- .nv.info._ZN7cutlass13device_kernelIN5flash11enable_sm90INS1_16FlashAttnFwdSm90INS1_25CollectiveMainloopFwdSm90ILi2EN4cute5tupleIJNS5_1CILi1EEES8_S8_EEENS6_IJNS7_ILi64EEESA_SA_EEELi512ENS_10bfloat16_tEfNS_4arch4Sm90ELb1ELb0ELb1ELb0ELb0ELb0ELb1ELb0ELb0ELb0ELb0ELb0EEENS1_21CollectiveEpilogueFwdINS6_IJSA_NS7_ILi512EEESA_EEES9_SC_SE_Li256ELb0ELb0ELb0ELb0EEENS1_30DynamicPersistentTileSchedulerILi256ELi32ELb0ELb0ELb1EEEEEEEEEvNT_6ParamsE --------------------------
	.section	.nv.info._ZN7cutlass13device_kernelIN5flash11enable_sm90INS1_16FlashAttnFwdSm90INS1_25CollectiveMainloopFwdSm90ILi2EN4cute5tupleIJNS5_1CILi1EEES8_S8_EEENS6_IJNS7_ILi64EEESA_SA_EEELi512ENS_10bfloat16_tEfNS_4arch4Sm90ELb1ELb0ELb1ELb0ELb0ELb0ELb1ELb0ELb0ELb0ELb0ELb0EEENS1_21CollectiveEpilogueFwdINS6_IJSA_NS7_ILi512EEESA_EEES9_SC_SE_Li256ELb0ELb0ELb0ELb0EEENS1_30DynamicPersistentTileSchedulerILi256ELi32ELb0ELb0ELb1EEEEEEEEEvNT_6ParamsE,"",@"SHT_CUDA_INFO"
	.sectionflags	@""
	.align	4


	//----- nvinfo : EIATTR_CUDA_API_VERSION
	.align		4
        /*0000*/ 	.byte	0x04, 0x37
        /*0002*/ 	.short	(.L_276 - .L_275)
.L_275:
        /*0004*/ 	.word	0x00000082


	//----- nvinfo : EIATTR_KPARAM_INFO
	.align		4
.L_276:
        /*0008*/ 	.byte	0x04, 0x17
        /*000a*/ 	.short	(.L_278 - .L_277)
.L_277:
        /*000c*/ 	.word	0x00000000
        /*0010*/ 	.short	0x0000
        /*0012*/ 	.short	0x0000
        /*0014*/ 	.byte	0x00, 0xf0, 0x01, 0x32


	//----- nvinfo : EIATTR_SPARSE_MMA_MASK
	.align		4
.L_278:
        /*0018*/ 	.byte	0x03, 0x50
        /*001a*/ 	.short	0x0000


	//----- nvinfo : EIATTR_MAXREG_COUNT
	.align		4
        /*001c*/ 	.byte	0x03, 0x1b
        /*001e*/ 	.short	0x00a8


	//----- nvinfo : EIATTR_MERCURY_ISA_VERSION
	.align		4
        /*0020*/ 	.byte	0x03, 0x5f
        /*0022*/ 	.short	0x0101


	//----- nvinfo : EIATTR_VRC_CTA_INIT_COUNT
	.align		4
        /*0024*/ 	.byte	0x02, 0x4a
	.zero		1
	.zero		1


	//----- nvinfo : EIATTR_EXIT_INSTR_OFFSETS
	.align		4
        /*0028*/ 	.byte	0x04, 0x1c
        /*002a*/ 	.short	(.L_280 - .L_279)


	//   ....[0]....
.L_279:
        /*002c*/ 	.word	0x00000010


	//----- nvinfo : EIATTR_MAX_THREADS
	.align		4
.L_280:
        /*0030*/ 	.byte	0x04, 0x05
        /*0032*/ 	.short	(.L_282 - .L_281)
.L_281:
        /*0034*/ 	.word	0x00000180
        /*0038*/ 	.word	0x00000001
        /*003c*/ 	.word	0x00000001


	//----- nvinfo : EIATTR_CBANK_PARAM_SIZE
	.align		4
.L_282:
        /*0040*/ 	.byte	0x03, 0x19
        /*0042*/ 	.short	0x0c80


	//----- nvinfo : EIATTR_PARAM_CBANK
	.align		4
        /*0044*/ 	.byte	0x04, 0x0a
        /*0046*/ 	.short	(.L_284 - .L_283)
	.align		4
.L_283:
        /*0048*/ 	.word	index@(.nv.constant0._ZN7cutlass13device_kernelIN5flash11enable_sm90INS1_16FlashAttnFwdSm90INS1_25CollectiveMainloopFwdSm90ILi2EN4cute5tupleIJNS5_1CILi1EEES8_S8_EEENS6_IJNS7_ILi64EEESA_SA_EEELi512ENS_10bfloat16_tEfNS_4arch4Sm90ELb1ELb0ELb1ELb0ELb0ELb0ELb1ELb0ELb0ELb0ELb0ELb0EEENS1_21CollectiveEpilogueFwdINS6_IJSA_NS7_ILi512EEESA_EEES9_SC_SE_Li256ELb0ELb0ELb0ELb0EEENS1_30DynamicPersistentTileSchedulerILi256ELi32ELb0ELb0ELb1EEEEEEEEEvNT_6ParamsE)
        /*004c*/ 	.short	0x0380
        /*004e*/ 	.short	0x0c80


	//----- nvinfo : EIATTR_SW_WAR
	.align		4
.L_284:
        /*0050*/ 	.byte	0x04, 0x36
        /*0052*/ 	.short	(.L_286 - .L_285)
.L_285:
        /*0054*/ 	.word	0x00000008
.L_286:


//--------------------- .nv.info._ZN7cutlass13device_kernelIN5flash11enable_sm90INS1_16FlashAttnFwdSm90INS1_25CollectiveMainloopFwdSm90ILi2EN4cute5tupleIJNS5_1CILi1EEES8_S8_EEENS6_IJNS7_ILi64EEESA_SA_EEELi512ENS_10bfloat16_tEfNS_4arch4Sm90ELb1ELb0ELb1ELb1ELb0ELb0ELb0ELb0ELb0ELb0ELb0ELb0EEENS1_21CollectiveEpilogueFwdINS6_IJSA_NS7_ILi512EEESA_EEES9_SC_SE_Li256ELb1ELb0ELb0ELb0EEENS1_36VarlenDynamicPersistentTileSchedulerILi64ELi64ELi256ELi32ELb0ELb0ELb1ELb1ELb1ELb1EEEEEEEEEvNT_6ParamsE --------------------------
	.section	.nv.info._ZN7cutlass13device_kernelIN5flash11enable_sm90INS1_16FlashAttnFwdSm90INS1_25CollectiveMainloopFwdSm90ILi2EN4cute5tupleIJNS5_1CILi1EEES8_S8_EEENS6_IJNS7_ILi64EEESA_SA_EEELi512ENS_10bfloat16_tEfNS_4arch4Sm90ELb1ELb0ELb1ELb1ELb0ELb0ELb0ELb0ELb0ELb0ELb0ELb0EEENS1_21CollectiveEpilogueFwdINS6_IJSA_NS7_ILi512EEESA_EEES9_SC_SE_Li256ELb1ELb0ELb0ELb0EEENS1_36VarlenDynamicPersistentTileSchedulerILi64ELi64ELi256ELi32ELb0ELb0ELb1ELb1ELb1ELb1EEEEEEEEEvNT_6ParamsE,"",@"SHT_CUDA_INFO"
	.sectionflags	@""
	.align	4


	//----- nvinfo : EIATTR_CUDA_API_VERSION
	.align		4
        /*0000*/ 	.byte	0x04, 0x37
        /*0002*/ 	.short	(.L_288 - .L_287)
.L_287:
        /*0004*/ 	.word	0x00000082


	//----- nvinfo : EIATTR_KPARAM_INFO
	.align		4
.L_288:
        /*0008*/ 	.byte	0x04, 0x17
        /*000a*/ 	.short	(.L_290 - .L_289)
.L_289:
        /*000c*/ 	.word	0x00000000
        /*0010*/ 	.short	0x0000
        /*0012*/ 	.short	0x0000
        /*0014*/ 	.byte	0x00, 0xf0, 0x01, 0x28


	//----- nvinfo : EIATTR_SPARSE_MMA_MASK
	.align		4
.L_290:
        /*0018*/ 	.byte	0x03, 0x50
        /*001a*/ 	.short	0x0000


	//----- nvinfo : EIATTR_MAXREG_COUNT
	.align		4
        /*001c*/ 	.byte	0x03, 0x1b
        /*001e*/ 	.short	0x00a8


	//----- nvinfo : EIATTR_MERCURY_ISA_VERSION
	.align		4
        /*0020*/ 	.byte	0x03, 0x5f
        /*0022*/ 	.short	0x0101


	//----- nvinfo : EIATTR_VRC_CTA_INIT_COUNT
	.align		4
        /*0024*/ 	.byte	0x02, 0x4a
	.zero		1
	.zero		1


	//----- nvinfo : EIATTR_EXIT_INSTR_OFFSETS
	.align		4
        /*0028*/ 	.byte	0x04, 0x1c
        /*002a*/ 	.short	(.L_292 - .L_291)


	//   ....[0]....
.L_291:
        /*002c*/ 	.word	0x00000010


	//----- nvinfo : EIATTR_MAX_THREADS
	.align		4
.L_292:
        /*0030*/ 	.byte	0x04, 0x05
        /*0032*/ 	.short	(.L_294 - .L_293)
.L_293:
        /*0034*/ 	.word	0x00000180
        /*0038*/ 	.word	0x00000001
        /*003c*/ 	.word	0x00000001


	//----- nvinfo : EIATTR_CBANK_PARAM_SIZE
	.align		4
.L_294:
        /*0040*/ 	.byte	0x03, 0x19
        /*0042*/ 	.short	0x0a00


	//----- nvinfo : EIATTR_PARAM_CBANK
	.align		4
        /*0044*/ 	.byte	0x04, 0x0a
        /*0046*/ 	.short	(.L_296 - .L_295)
	.align		4
.L_295:
        /*0048*/ 	.word	index@(.nv.constant0._ZN7cutlass13device_kernelIN5flash11enable_sm90INS1_16FlashAttnFwdSm90INS1_25CollectiveMainloopFwdSm90ILi2EN4cute5tupleIJNS5_1CILi1EEES8_S8_EEENS6_IJNS7_ILi64EEESA_SA_EEELi512ENS_10bfloat16_tEfNS_4arch4Sm90ELb1ELb0ELb1ELb1ELb0ELb0ELb0ELb0ELb0ELb0ELb0ELb0EEENS1_21CollectiveEpilogueFwdINS6_IJSA_NS7_ILi512EEESA_EEES9_SC_SE_Li256ELb1ELb0ELb0ELb0EEENS1_36VarlenDynamicPersistentTileSchedulerILi64ELi64ELi256ELi32ELb0ELb0ELb1ELb1ELb1ELb1EEEEEEEEEvNT_6ParamsE)
        /*004c*/ 	.short	0x0380
        /*004e*/ 	.short	0x0a00


	//----- nvinfo : EIATTR_SW_WAR
	.align		4
.L_296:
        /*0050*/ 	.byte	0x04, 0x36
        /*0052*/ 	.short	(.L_298 - .L_297)
.L_297:
        /*0054*/ 	.word	0x00000008
.L_298:


//--------------------- .nv.info._ZN7cutlass13device_kernelIN5flash11enable_sm90INS1_16FlashAttnFwdSm90INS1_25CollectiveMainloopFwdSm90ILi2EN4cute5tupleIJNS5_1CILi1EEES8_S8_EEENS6_IJNS7_ILi64EEESA_SA_EEELi512ENS_10bfloat16_tEfNS_4arch4Sm90ELb1ELb0ELb1ELb1ELb0ELb1ELb0ELb0ELb0ELb0ELb0ELb0EEENS1_21CollectiveEpilogueFwdINS6_IJSA_NS7_ILi512EEESA_EEES9_SC_SE_Li256ELb1ELb0ELb0ELb0EEENS1_36VarlenDynamicPersistentTileSchedulerILi64ELi64ELi256ELi32ELb0ELb0ELb1ELb1ELb1ELb1EEEEEEEEEvNT_6ParamsE --------------------------
	.section	.nv.info._ZN7cutlass13device_kernelIN5flash11enable_sm90INS1_16FlashAttnFwdSm90INS1_25CollectiveMainloopFwdSm90ILi2EN4cute5tupleIJNS5_1CILi1EEES8_S8_EEENS6_IJNS7_ILi64EEESA_SA_EEELi512ENS_10bfloat16_tEfNS_4arch4Sm90ELb1ELb0ELb1ELb1ELb0ELb1ELb0ELb0ELb0ELb0ELb0ELb0EEENS1_21CollectiveEpilogueFwdINS6_IJSA_NS7_ILi512EEESA_EEES9_SC_SE_Li256ELb1ELb0ELb0ELb0EEENS1_36VarlenDynamicPersistentTileSchedulerILi64ELi64ELi256ELi32ELb0ELb0ELb1ELb1ELb1ELb1EEEEEEEEEvNT_6ParamsE,"",@"SHT_CUDA_INFO"
	.sectionflags	@""
	.align	4


	//----- nvinfo : EIATTR_CUDA_API_VERSION
	.align		4
        /*0000*/ 	.byte	0x04, 0x37
        /*0002*/ 	.short	(.L_300 - .L_299)
.L_299:
        /*0004*/ 	.word	0x00000082


	//----- nvinfo : EIATTR_KPARAM_INFO
	.align		4
.L_300:
        /*0008*/ 	.byte	0x04, 0x17
        /*000a*/ 	.short	(.L_302 - .L_301)
.L_301:
        /*000c*/ 	.word	0x00000000
        /*0010*/ 	.short	0x0000
        /*0012*/ 	.short	0x0000
        /*0014*/ 	.byte	0x00, 0xf0, 0x01, 0x28


	//----- nvinfo : EIATTR_SPARSE_MMA_MASK
	.align		4
.L_302:
        /*0018*/ 	.byte	0x03, 0x50
        /*001a*/ 	.short	0x0000


	//----- nvinfo : EIATTR_MAXREG_COUNT
	.align		4
        /*001c*/ 	.byte	0x03, 0x1b
        /*001e*/ 	.short	0x00a8


	//----- nvinfo : EIATTR_MERCURY_ISA_VERSION
	.align		4
        /*0020*/ 	.byte	0x03, 0x5f
        /*0022*/ 	.short	0x0101


	//----- nvinfo : EIATTR_VRC_CTA_INIT_COUNT
	.align		4
        /*0024*/ 	.byte	0x02, 0x4a
	.zero		1
	.zero		1


	//----- nvinfo : EIATTR_EXIT_INSTR_OFFSETS
	.align		4
        /*0028*/ 	.byte	0x04, 0x1c
        /*002a*/ 	.short	(.L_304 - .L_303)


	//   ....[0]....
.L_303:
        /*002c*/ 	.word	0x00000010


	//----- nvinfo : EIATTR_MAX_THREADS
	.align		4
.L_304:
        /*0030*/ 	.byte	0x04, 0x05
        /*0032*/ 	.short	(.L_306 - .L_305)
.L_305:
        /*0034*/ 	.word	0x00000180
        /*0038*/ 	.word	0x00000001
        /*003c*/ 	.word	0x00000001


	//----- nvinfo : EIATTR_CBANK_PARAM_SIZE
	.align		4
.L_306:
        /*0040*/ 	.byte	0x03, 0x19
        /*0042*/ 	.short	0x0a00


	//----- nvinfo : EIATTR_PARAM_CBANK
	.align		4
        /*0044*/ 	.byte	0x04, 0x0a
        /*0046*/ 	.short	(.L_308 - .L_307)
	.align		4
.L_307:
        /*0048*/ 	.word	index@(.nv.constant0._ZN7cutlass13device_kernelIN5flash11enable_sm90INS1_16FlashAttnFwdSm90INS1_25CollectiveMainloopFwdSm90ILi2EN4cute5tupleIJNS5_1CILi1EEES8_S8_EEENS6_IJNS7_ILi64EEESA_SA_EEELi512ENS_10bfloat16_tEfNS_4arch4Sm90ELb1ELb0ELb1ELb1ELb0ELb1ELb0ELb0ELb0ELb0ELb0ELb0EEENS1_21CollectiveEpilogueFwdINS6_IJSA_NS7_ILi512EEESA_EEES9_SC_SE_Li256ELb1ELb0ELb0ELb0EEENS1_36VarlenDynamicPersistentTileSchedulerILi64ELi64ELi256ELi32ELb0ELb0ELb1ELb1ELb1ELb1EEEEEEEEEvNT_6ParamsE)
        /*004c*/ 	.short	0x0380
        /*004e*/ 	.short	0x0a00


	//----- nvinfo : EIATTR_SW_WAR
	.align		4
.L_308:
        /*0050*/ 	.byte	0x04, 0x36
        /*0052*/ 	.short	(.L_310 - .L_309)
.L_309:
        /*0054*/ 	.word	0x00000008
.L_310:


//--------------------- .nv.info._ZN7cutlass13device_kernelIN5flash11enable_sm90INS1_16FlashAttnFwdSm90INS1_25CollectiveMainloopFwdSm90ILi2EN4cute5tupleIJNS5_1CILi1EEES8_S8_EEENS6_IJNS7_ILi64EEESA_SA_EEELi512ENS_10bfloat16_tEfNS_4arch4Sm90ELb1ELb0ELb1ELb1ELb0ELb0ELb1ELb0ELb0ELb0ELb0ELb0EEENS1_21CollectiveEpilogueFwdINS6_IJSA_NS7_ILi512EEESA_EEES9_SC_SE_Li256ELb1ELb0ELb0ELb0EEENS1_36VarlenDynamicPersistentTileSchedulerILi64ELi64ELi256ELi32ELb0ELb0ELb1ELb1ELb1ELb1EEEEEEEEEvNT_6ParamsE --------------------------
	.section	.nv.info._ZN7cutlass13device_kernelIN5flash11enable_sm90INS1_16FlashAttnFwdSm90INS1_25CollectiveMainloopFwdSm90ILi2EN4cute5tupleIJNS5_1CILi1EEES8_S8_EEENS6_IJNS7_ILi64EEESA_SA_EEELi512ENS_10bfloat16_tEfNS_4arch4Sm90ELb1ELb0ELb1ELb1ELb0ELb0ELb1ELb0ELb0ELb0ELb0ELb0EEENS1_21CollectiveEpilogueFwdINS6_IJSA_NS7_ILi512EEESA_EEES9_SC_SE_Li256ELb1ELb0ELb0ELb0EEENS1_36VarlenDynamicPersistentTileSchedulerILi64ELi64ELi256ELi32ELb0ELb0ELb1ELb1ELb1ELb1EEEEEEEEEvNT_6ParamsE,"",@"SHT_CUDA_INFO"
	.sectionflags	@""
	.align	4


	//----- nvinfo : EIATTR_CUDA_API_VERSION
	.align		4
        /*0000*/ 	.byte	0x04, 0x37
        /*0002*/ 	.short	(.L_312 - .L_311)
.L_311:
        /*0004*/ 	.word	0x00000082


	//----- nvinfo : EIATTR_KPARAM_INFO
	.align		4
.L_312:
        /*0008*/ 	.byte	0x04, 0x17
        /*000a*/ 	.short	(.L_314 - .L_313)
.L_313:
        /*000c*/ 	.word	0x00000000
        /*0010*/ 	.short	0x0000
        /*0012*/ 	.short	0x0000
        /*0014*/ 	.byte	0x00, 0xf0, 0x01, 0x2c


	//----- nvinfo : EIATTR_SPARSE_MMA_MASK
	.align		4
.L_314:
        /*0018*/ 	.byte	0x03, 0x50
        /*001a*/ 	.short	0x0000


	//----- nvinfo : EIATTR_MAXREG_COUNT
	.align		4
        /*001c*/ 	.byte	0x03, 0x1b
        /*001e*/ 	.short	0x00a8


	//----- nvinfo : EIATTR_MERCURY_ISA_VERSION
	.align		4
        /*0020*/ 	.byte	0x03, 0x5f
        /*0022*/ 	.short	0x0101


	//----- nvinfo : EIATTR_VRC_CTA_INIT_COUNT
	.align		4
        /*0024*/ 	.byte	0x02, 0x4a
	.zero		1
	.zero		1


	//----- nvinfo : EIATTR_EXIT_INSTR_OFFSETS
	.align		4
        /*0028*/ 	.byte	0x04, 0x1c
        /*002a*/ 	.short	(.L_316 - .L_315)


	//   ....[0]....
.L_315:
        /*002c*/ 	.word	0x00000010


	//----- nvinfo : EIATTR_MAX_THREADS
	.align		4
.L_316:
        /*0030*/ 	.byte	0x04, 0x05
        /*0032*/ 	.short	(.L_318 - .L_317)
.L_317:
        /*0034*/ 	.word	0x00000180
        /*0038*/ 	.word	0x00000001
        /*003c*/ 	.word	0x00000001


	//----- nvinfo : EIATTR_CBANK_PARAM_SIZE
	.align		4
.L_318:
        /*0040*/ 	.byte	0x03, 0x19
        /*0042*/ 	.short	0x0b00


	//----- nvinfo : EIATTR_PARAM_CBANK
	.align		4
        /*0044*/ 	.byte	0x04, 0x0a
        /*0046*/ 	.short	(.L_320 - .L_319)
	.align		4
.L_319:
        /*0048*/ 	.word	index@(.nv.constant0._ZN7cutlass13device_kernelIN5flash11enable_sm90INS1_16FlashAttnFwdSm90INS1_25CollectiveMainloopFwdSm90ILi2EN4cute5tupleIJNS5_1CILi1EEES8_S8_EEENS6_IJNS7_ILi64EEESA_SA_EEELi512ENS_10bfloat16_tEfNS_4arch4Sm90ELb1ELb0ELb1ELb1ELb0ELb0ELb1ELb0ELb0ELb0ELb0ELb0EEENS1_21CollectiveEpilogueFwdINS6_IJSA_NS7_ILi512EEESA_EEES9_SC_SE_Li256ELb1ELb0ELb0ELb0EEENS1_36VarlenDynamicPersistentTileSchedulerILi64ELi64ELi256ELi32ELb0ELb0ELb1ELb1ELb1ELb1EEEEEEEEEvNT_6ParamsE)
        /*004c*/ 	.short	0x0380
        /*004e*/ 	.short	0x0b00


	//----- nvinfo : EIATTR_SW_WAR
	.align		4
.L_320:
        /*0050*/ 	.byte	0x04, 0x36
        /*0052*/ 	.short	(.L_322 - .L_321)
.L_321:
        /*0054*/ 	.word	0x00000008
.L_322:


//--------------------- .nv.info._ZN7cutlass13device_kernelIN5flash11enable_sm90INS1_16FlashAttnFwdSm90INS1_25CollectiveMainloopFwdSm90ILi2EN4cute5tupleIJNS5_1CILi1EEES8_S8_EEENS6_IJNS7_ILi64EEESA_SA_EEELi512ENS_10bfloat16_tEfNS_4arch4Sm90ELb1ELb0ELb1ELb1ELb0ELb1ELb1ELb0ELb0ELb0ELb0ELb0EEENS1_21CollectiveEpilogueFwdINS6_IJSA_NS7_ILi512EEESA_EEES9_SC_SE_Li256ELb1ELb0ELb0ELb0EEENS1_36VarlenDynamicPersistentTileSchedulerILi64ELi64ELi256ELi32ELb0ELb0ELb1ELb1ELb1ELb1EEEEEEEEEvNT_6ParamsE --------------------------
	.section	.nv.info._ZN7cutlass13device_kernelIN5flash11enable_sm90INS1_16FlashAttnFwdSm90INS1_25CollectiveMainloopFwdSm90ILi2EN4cute5tupleIJNS5_1CILi1EEES8_S8_EEENS6_IJNS7_ILi64EEESA_SA_EEELi512ENS_10bfloat16_tEfNS_4arch4Sm90ELb1ELb0ELb1ELb1ELb0ELb1ELb1ELb0ELb0ELb0ELb0ELb0EEENS1_21CollectiveEpilogueFwdINS6_IJSA_NS7_ILi512EEESA_EEES9_SC_SE_Li256ELb1ELb0ELb0ELb0EEENS1_36VarlenDynamicPersistentTileSchedulerILi64ELi64ELi256ELi32ELb0ELb0ELb1ELb1ELb1ELb1EEEEEEEEEvNT_6ParamsE,"",@"SHT_CUDA_INFO"
	.sectionflags	@""
	.align	4


	//----- nvinfo : EIATTR_CUDA_API_VERSION
	.align		4
        /*0000*/ 	.byte	0x04, 0x37
        /*0002*/ 	.short	(.L_324 - .L_323)
.L_323:
        /*0004*/ 	.word	0x00000082


	//----- nvinfo : EIATTR_KPARAM_INFO
	.align		4
.L_324:
        /*0008*/ 	.byte	0x04, 0x17
        /*000a*/ 	.short	(.L_326 - .L_325)
.L_325:
        /*000c*/ 	.word	0x00000000
        /*0010*/ 	.short	0x0000
        /*0012*/ 	.short	0x0000
        /*0014*/ 	.byte	0x00, 0xf0, 0x01, 0x2c


	//----- nvinfo : EIATTR_SPARSE_MMA_MASK
	.align		4
.L_326:
        /*0018*/ 	.byte	0x03, 0x50
        /*001a*/ 	.short	0x0000


	//----- nvinfo : EIATTR_MAXREG_COUNT
	.align		4
        /*001c*/ 	.byte	0x03, 0x1b
        /*001e*/ 	.short	0x00a8


	//----- nvinfo : EIATTR_MERCURY_ISA_VERSION
	.align		4
        /*0020*/ 	.byte	0x03, 0x5f
        /*0022*/ 	.short	0x0101


	//----- nvinfo : EIATTR_VRC_CTA_INIT_COUNT
	.align		4
        /*0024*/ 	.byte	0x02, 0x4a
	.zero		1
	.zero		1


	//----- nvinfo : EIATTR_EXIT_INSTR_OFFSETS
	.align		4
        /*0028*/ 	.byte	0x04, 0x1c
        /*002a*/ 	.short	(.L_328 - .L_327)


	//   ....[0]....
.L_327:
        /*002c*/ 	.word	0x00000010


	//----- nvinfo : EIATTR_MAX_THREADS
	.align		4
.L_328:
        /*0030*/ 	.byte	0x04, 0x05
        /*0032*/ 	.short	(.L_330 - .L_329)
.L_329:
        /*0034*/ 	.word	0x00000180
        /*0038*/ 	.word	0x00000001
        /*003c*/ 	.word	0x00000001


	//----- nvinfo : EIATTR_CBANK_PARAM_SIZE
	.align		4
.L_330:
        /*0040*/ 	.byte	0x03, 0x19
        /*0042*/ 	.short	0x0b00


	//----- nvinfo : EIATTR_PARAM_CBANK
	.align		4
        /*0044*/ 	.byte	0x04, 0x0a
        /*0046*/ 	.short	(.L_332 - .L_331)
	.align		4
.L_331:
        /*0048*/ 	.word	index@(.nv.constant0._ZN7cutlass13device_kernelIN5flash11enable_sm90INS1_16FlashAttnFwdSm90INS1_25CollectiveMainloopFwdSm90ILi2EN4cute5tupleIJNS5_1CILi1EEES8_S8_EEENS6_IJNS7_ILi64EEESA_SA_EEELi512ENS_10bfloat16_tEfNS_4arch4Sm90ELb1ELb0ELb1ELb1ELb0ELb1ELb1ELb0ELb0ELb0ELb0ELb0EEENS1_21CollectiveEpilogueFwdINS6_IJSA_NS7_ILi512EEESA_EEES9_SC_SE_Li256ELb1ELb0ELb0ELb0EEENS1_36VarlenDynamicPersistentTileSchedulerILi64ELi64ELi256ELi32ELb0ELb0ELb1ELb1ELb1ELb1EEEEEEEEEvNT_6ParamsE)
        /*004c*/ 	.short	0x0380
        /*004e*/ 	.short	0x0b00


	//----- nvinfo : EIATTR_SW_WAR
	.align		4
.L_332:
        /*0050*/ 	.byte	0x04, 0x36
        /*0052*/ 	.short	(.L_334 - .L_333)
.L_333:
        /*0054*/ 	.word	0x00000008
.L_334:


//--------------------- .nv.callgraph             --------------------------
	.section	.nv.callgraph,"",@"SHT_CUDA_CALLGRAPH"
	.align	4
	.sectionentsize	8
	.align		4
        /*0000*/ 	.word	0x00000000
	.align		4
        /*0004*/ 	.word	0xffffffff
	.align		4
        /*0008*/ 	.word	0x00000000
	.align		4
        /*000c*/ 	.word	0xfffffffe
	.align		4
        /*0010*/ 	.word	0x00000000
	.align		4
        /*0014*/ 	.word	0xfffffffd
	.align		4
        /*0018*/ 	.word	0x00000000
	.align		4
        /*001c*/ 	.word	0xfffffffc


//--------------------- .nv.constant4             --------------------------
	.section	.nv.constant4,"a",@progbits
	.align	8
	.align		8
.nv.constant4:
        /*0000*/ 	.dword	_ZN77_INTERNAL_998512e8_41_flash_fwd_hdim64_512_bf16_softcap_sm90_cu_744032ad_33014cuda3std3__45__cpo5beginE
	.align		8
        /*0008*/ 	.dword	_ZN77_INTERNAL_998512e8_41_flash_fwd_hdim64_512_bf16_softcap_sm90_cu_744032ad_33014cuda3std3__45__cpo3endE
	.align		8
        /*0010*/ 	.dword	_ZN77_INTERNAL_998512e8_41_flash_fwd_hdim64_512_bf16_softcap_sm90_cu_744032ad_33014cuda3std3__45__cpo6cbeginE
	.align		8
        /*0018*/ 	.dword	_ZN77_INTERNAL_998512e8_41_flash_fwd_hdim64_512_bf16_softcap_sm90_cu_744032ad_33014cuda3std3__45__cpo4cendE
	.align		8
        /*0020*/ 	.dword	_ZN77_INTERNAL_998512e8_41_flash_fwd_hdim64_512_bf16_softcap_sm90_cu_744032ad_33014cuda3std3__479_GLOBAL__N__998512e8_41_flash_fwd_hdim64_512_bf16_softcap_sm90_cu_744032ad_33016ignoreE
	.align		8
        /*0028*/ 	.dword	_ZN77_INTERNAL_998512e8_41_flash_fwd_hdim64_512_bf16_softcap_sm90_cu_744032ad_33014cuda3std3__419piecewise_constructE
	.align		8
        /*0030*/ 	.dword	_ZN77_INTERNAL_998512e8_41_flash_fwd_hdim64_512_bf16_softcap_sm90_cu_744032ad_33014cuda3std3__48in_placeE
	.align		8
        /*0038*/ 	.dword	_ZN77_INTERNAL_998512e8_41_flash_fwd_hdim64_512_bf16_softcap_sm90_cu_744032ad_33014cuda3std6ranges3__45__cpo4swapE
	.align		8
        /*0040*/ 	.dword	_ZN77_INTERNAL_998512e8_41_flash_fwd_hdim64_512_bf16_softcap_sm90_cu_744032ad_33014cuda3std6ranges3__45__cpo9iter_moveE
	.align		8
        /*0048*/ 	.dword	_ZN77_INTERNAL_998512e8_41_flash_fwd_hdim64_512_bf16_softcap_sm90_cu_744032ad_33014cute7productE
	.align		8
        /*0050*/ 	.dword	_ZN77_INTERNAL_998512e8_41_flash_fwd_hdim64_512_bf16_softcap_sm90_cu_744032ad_33014cute1_E


//--------------------- .text._ZN7cutlass13device_kernelIN5flash11enable_sm90INS1_16FlashAttnFwdSm90INS1_25CollectiveMainloopFwdSm90ILi2EN4cute5tupleIJNS5_1CILi1EEES8_S8_EEENS6_IJNS7_ILi64EEESA_SA_EEELi512ENS_10bfloat16_tEfNS_4arch4Sm90ELb0ELb0ELb1ELb0ELb0ELb0ELb0ELb0ELb0ELb0ELb0ELb0EEENS1_21CollectiveEpilogueFwdINS6_IJSA_NS7_ILi512EEESA_EEES9_SC_SE_Li256ELb0ELb0ELb0ELb0EEENS1_29StaticPersistentTileSchedulerILb0EEEEEEEEEvNT_6ParamsE --------------------------
	.section	.text._ZN7cutlass13device_kernelIN5flash11enable_sm90INS1_16FlashAttnFwdSm90INS1_25CollectiveMainloopFwdSm90ILi2EN4cute5tupleIJNS5_1CILi1EEES8_S8_EEENS6_IJNS7_ILi64EEESA_SA_EEELi512ENS_10bfloat16_tEfNS_4arch4Sm90ELb0ELb0ELb1ELb0ELb0ELb0ELb0ELb0ELb0ELb0ELb0ELb0EEENS1_21CollectiveEpilogueFwdINS6_IJSA_NS7_ILi512EEESA_EEES9_SC_SE_Li256ELb0ELb0ELb0ELb0EEENS1_29StaticPersistentTileSchedulerILb0EEEEEEEEEvNT_6ParamsE,"ax",@progbits
	.align	128
.text._ZN7cutlass13device_kernelIN5flash11enable_sm90INS1_16FlashAttnFwdSm90INS1_25CollectiveMainloopFwdSm90ILi2EN4cute5tupleIJNS5_1CILi1EEES8_S8_EEENS6_IJNS7_ILi64EEESA_SA_EEELi512ENS_10bfloat16_tEfNS_4arch4Sm90ELb0ELb0ELb1ELb0ELb0ELb0ELb0ELb0ELb0ELb0ELb0ELb0EEENS1_21CollectiveEpilogueFwdINS6_IJSA_NS7_ILi512EEESA_EEES9_SC_SE_Li256ELb0ELb0ELb0ELb0EEENS1_29StaticPersistentTileSchedulerILb0EEEEEEEEEvNT_6ParamsE:
        .type           _ZN7cutlass13device_kernelIN5flash11enable_sm90INS1_16FlashAttnFwdSm90INS1_25CollectiveMainloopFwdSm90ILi2EN4cute5tupleIJNS5_1CILi1EEES8_S8_EEENS6_IJNS7_ILi64EEESA_SA_EEELi512ENS_10bfloat16_tEfNS_4arch4Sm90ELb0ELb0ELb1ELb0ELb0ELb0ELb0ELb0ELb0ELb0ELb0ELb0EEENS1_21CollectiveEpilogueFwdINS6_IJSA_NS7_ILi512EEESA_EEES9_SC_SE_Li256ELb0ELb0ELb0ELb0EEENS1_29StaticPersistentTileSchedulerILb0EEEEEEEEEvNT_6ParamsE,@function
        .size           _ZN7cutlass13device_kernelIN5flash11enable_sm90INS1_16FlashAttnFwdSm90INS1_25CollectiveMainloopFwdSm90ILi2EN4cute5tupleIJNS5_1CILi1EEES8_S8_EEENS6_IJNS7_ILi64EEESA_SA_EEELi512ENS_10bfloat16_tEfNS_4arch4Sm90ELb0ELb0ELb1ELb0ELb0ELb0ELb0ELb0ELb0ELb0ELb0ELb0EEENS1_21CollectiveEpilogueFwdINS6_IJSA_NS7_ILi512EEESA_EEES9_SC_SE_Li256ELb0ELb0ELb0ELb0EEENS1_29StaticPersistentTileSchedulerILb0EEEEEEEEEvNT_6ParamsE,(.L_x_18 - _ZN7cutlass13device_kernelIN5flash11enable_sm90INS1_16FlashAttnFwdSm90INS1_25CollectiveMainloopFwdSm90ILi2EN4cute5tupleIJNS5_1CILi1EEES8_S8_EEENS6_IJNS7_ILi64EEESA_SA_EEELi512ENS_10bfloat16_tEfNS_4arch4Sm90ELb0ELb0ELb1ELb0ELb0ELb0ELb0ELb0ELb0ELb0ELb0ELb0EEENS1_21CollectiveEpilogueFwdINS6_IJSA_NS7_ILi512EEESA_EEES9_SC_SE_Li256ELb0ELb0ELb0ELb0EEENS1_29StaticPersistentTileSchedulerILb0EEEEEEEEEvNT_6ParamsE)
        .other          _ZN7cutlass13device_kernelIN5flash11enable_sm90INS1_16FlashAttnFwdSm90INS1_25CollectiveMainloopFwdSm90ILi2EN4cute5tupleIJNS5_1CILi1EEES8_S8_EEENS6_IJNS7_ILi64EEESA_SA_EEELi512ENS_10bfloat16_tEfNS_4arch4Sm90ELb0ELb0ELb1ELb0ELb0ELb0ELb0ELb0ELb0ELb0ELb0ELb0EEENS1_21CollectiveEpilogueFwdINS6_IJSA_NS7_ILi512EEESA_EEES9_SC_SE_Li256ELb0ELb0ELb0ELb0EEENS1_29StaticPersistentTileSchedulerILb0EEEEEEEEEvNT_6ParamsE,@"STO_CUDA_ENTRY STV_DEFAULT"
_ZN7cutlass13device_kernelIN5flash11enable_sm90INS1_16FlashAttnFwdSm90INS1_25CollectiveMainloopFwdSm90ILi2EN4cute5tupleIJNS5_1CILi1EEES8_S8_EEENS6_IJNS7_ILi64EEESA_SA_EEELi512ENS_10bfloat16_tEfNS_4arch4Sm90ELb0ELb0ELb1ELb0ELb0ELb0ELb0ELb0ELb0ELb0ELb0ELb0EEENS1_21CollectiveEpilogueFwdINS6_IJSA_NS7_ILi512EEESA_EEES9_SC_SE_Li256ELb0ELb0ELb0ELb0EEENS1_29StaticPersistentTileSchedulerILb0EEEEEEEEEvNT_6ParamsE:
[----:B------:R-:W-:Y:S01]  /*0000*/  LDC R1, c[0x0][0x37c] ;  /* 0x0000df00ff017b82 */ /* 0x000fe20000000800 */
[----:B------:R-:W-:Y:S05]  /*0010*/  EXIT ;  /* 0x000000000000794d */ /* 0x000fea0003800000 */
.L_x_0:
[----:B------:R-:W-:-:S00]  /*0020*/  BRA `(.L_x_0) ;  /* 0xfffffffc00fc7947 */ /* 0x000fc0000383ffff */
[----:B------:R-:W-:-:S00]  /*0030*/  NOP ;  /* 0x0000000000007918 */ /* 0x000fc00000000000 */
        /* <DEDUP_REMOVED lines=12> */
.L_x_18:


//--------------------- .text._ZN7cutlass13device_kernelIN5flash11enable_sm90INS1_16FlashAttnFwdSm90INS1_25CollectiveMainloopFwdSm90ILi2EN4cute5tupleIJNS5_1CILi1EEES8_S8_EEENS6_IJNS7_ILi64EEESA_SA_EEELi512ENS_10bfloat16_tEfNS_4arch4Sm90ELb0ELb0ELb1ELb0ELb0ELb0ELb1ELb0ELb0ELb0ELb0ELb0EEENS1_21CollectiveEpilogueFwdINS6_IJSA_NS7_ILi512EEESA_EEES9_SC_SE_Li256ELb0ELb0ELb0ELb0EEENS1_29StaticPersistentTileSchedulerILb0EEEEEEEEEvNT_6ParamsE --------------------------
	.section	.text._ZN7cutlass13device_kernelIN5flash11enable_sm90INS1_16FlashAttnFwdSm90INS1_25CollectiveMainloopFwdSm90ILi2EN4cute5tupleIJNS5_1CILi1EEES8_S8_EEENS6_IJNS7_ILi64EEESA_SA_EEELi512ENS_10bfloat16_tEfNS_4arch4Sm90ELb0ELb0ELb1ELb0ELb0ELb0ELb1ELb0ELb0ELb0ELb0ELb0EEENS1_21CollectiveEpilogueFwdINS6_IJSA_NS7_ILi512EEESA_EEES9_SC_SE_Li256ELb0ELb0ELb0ELb0EEENS1_29StaticPersistentTileSchedulerILb0EEEEEEEEEvNT_6ParamsE,"ax",@progbits
	.align	128
.text._ZN7cutlass13device_kernelIN5flash11enable_sm90INS1_16FlashAttnFwdSm90INS1_25CollectiveMainloopFwdSm90ILi2EN4cute5tupleIJNS5_1CILi1EEES8_S8_EEENS6_IJNS7_ILi64EEESA_SA_EEELi512ENS_10bfloat16_tEfNS_4arch4Sm90ELb0ELb0ELb1ELb0ELb0ELb0ELb1ELb0ELb0ELb0ELb0ELb0EEENS1_21CollectiveEpilogueFwdINS6_IJSA_NS7_ILi512EEESA_EEES9_SC_SE_Li256ELb0ELb0ELb0ELb0EEENS1_29StaticPersistentTileSchedulerILb0EEEEEEEEEvNT_6ParamsE:
        .type           _ZN7cutlass13device_kernelIN5flash11enable_sm90INS1_16FlashAttnFwdSm90INS1_25CollectiveMainloopFwdSm90ILi2EN4cute5tupleIJNS5_1CILi1EEES8_S8_EEENS6_IJNS7_ILi64EEESA_SA_EEELi512ENS_10bfloat16_tEfNS_4arch4Sm90ELb0ELb0ELb1ELb0ELb0ELb0ELb1ELb0ELb0ELb0ELb0ELb0EEENS1_21CollectiveEpilogueFwdINS6_IJSA_NS7_ILi512EEESA_EEES9_SC_SE_Li256ELb0ELb0ELb0ELb0EEENS1_29StaticPersistentTileSchedulerILb0EEEEEEEEEvNT_6ParamsE,@function
        .size           _ZN7cutlass13device_kernelIN5flash11enable_sm90INS1_16FlashAttnFwdSm90INS1_25CollectiveMainloopFwdSm90ILi2EN4cute5tupleIJNS5_1CILi1EEES8_S8_EEENS6_IJNS7_ILi64EEESA_SA_EEELi512ENS_10bfloat16_tEfNS_4arch4Sm90ELb0ELb0ELb1ELb0ELb0ELb0ELb1ELb0ELb0ELb0ELb0ELb0EEENS1_21CollectiveEpilogueFwdINS6_IJSA_NS7_ILi512EEESA_EEES9_SC_SE_Li256ELb0ELb0ELb0ELb0EEENS1_29StaticPersistentTileSchedulerILb0EEEEEEEEEvNT_6ParamsE,(.L_x_19 - _ZN7cutlass13device_kernelIN5flash11enable_sm90INS1_16FlashAttnFwdSm90INS1_25CollectiveMainloopFwdSm90ILi2EN4cute5tupleIJNS5_1CILi1EEES8_S8_EEENS6_IJNS7_ILi64EEESA_SA_EEELi512ENS_10bfloat16_tEfNS_4arch4Sm90ELb0ELb0ELb1ELb0ELb0ELb0ELb1ELb0ELb0ELb0ELb0ELb0EEENS1_21CollectiveEpilogueFwdINS6_IJSA_NS7_ILi512EEESA_EEES9_SC_SE_Li256ELb0ELb0ELb0ELb0EEENS1_29StaticPersistentTileSchedulerILb0EEEEEEEEEvNT_6ParamsE)
        .other          _ZN7cutlass13device_kernelIN5flash11enable_sm90INS1_16FlashAttnFwdSm90INS1_25CollectiveMainloopFwdSm90ILi2EN4cute5tupleIJNS5_1CILi1EEES8_S8_EEENS6_IJNS7_ILi64EEESA_SA_EEELi512ENS_10bfloat16_tEfNS_4arch4Sm90ELb0ELb0ELb1ELb0ELb0ELb0ELb1ELb0ELb0ELb0ELb0ELb0EEENS1_21CollectiveEpilogueFwdINS6_IJSA_NS7_ILi512EEESA_EEES9_SC_SE_Li256ELb0ELb0ELb0ELb0EEENS1_29StaticPersistentTileSchedulerILb0EEEEEEEEEvNT_6ParamsE,@"STO_CUDA_ENTRY STV_DEFAULT"
_ZN7cutlass13device_kernelIN5flash11enable_sm90INS1_16FlashAttnFwdSm90INS1_25CollectiveMainloopFwdSm90ILi2EN4cute5tupleIJNS5_1CILi1EEES8_S8_EEENS6_IJNS7_ILi64EEESA_SA_EEELi512ENS_10bfloat16_tEfNS_4arch4Sm90ELb0ELb0ELb1ELb0ELb0ELb0ELb1ELb0ELb0ELb0ELb0ELb0EEENS1_21CollectiveEpilogueFwdINS6_IJSA_NS7_ILi512EEESA_EEES9_SC_SE_Li256ELb0ELb0ELb0ELb0EEENS1_29StaticPersistentTileSchedulerILb0EEEEEEEEEvNT_6ParamsE:
[----:B------:R-:W-:Y:S01]  /*0000*/  LDC R1, c[0x0][0x37c] ;  /* 0x0000df00ff017b82 */ /* 0x000fe20000000800 */
[----:B------:R-:W-:Y:S05]  /*0010*/  EXIT ;  /* 0x000000000000794d */ /* 0x000fea0003800000 */
.L_x_1:
        /* <DEDUP_REMOVED lines=14> */
.L_x_19:


//--------------------- .text._ZN7cutlass13device_kernelIN5flash11enable_sm90INS1_16FlashAttnFwdSm90INS1_25CollectiveMainloopFwdSm90ILi2EN4cute5tupleIJNS5_1CILi1EEES8_S8_EEENS6_IJNS7_ILi64EEESA_SA_EEELi512ENS_10bfloat16_tEfNS_4arch4Sm90ELb0ELb0ELb1ELb1ELb0ELb0ELb0ELb0ELb0ELb0ELb0ELb0EEENS1_21CollectiveEpilogueFwdINS6_IJSA_NS7_ILi512EEESA_EEES9_SC_SE_Li256ELb1ELb0ELb0ELb0EEENS1_36VarlenDynamicPersistentTileSchedulerILi64ELi64ELi256ELi32ELb0ELb0ELb1ELb0ELb1ELb1EEEEEEEEEvNT_6ParamsE --------------------------
	.section	.text._ZN7cutlass13device_kernelIN5flash11enable_sm90INS1_16FlashAttnFwdSm90INS1_25CollectiveMainloopFwdSm90ILi2EN4cute5tupleIJNS5_1CILi1EEES8_S8_EEENS6_IJNS7_ILi64EEESA_SA_EEELi512ENS_10bfloat16_tEfNS_4arch4Sm90ELb0ELb0ELb1ELb1ELb0ELb0ELb0ELb0ELb0ELb0ELb0ELb0EEENS1_21CollectiveEpilogueFwdINS6_IJSA_NS7_ILi512EEESA_EEES9_SC_SE_Li256ELb1ELb0ELb0ELb0EEENS1_36VarlenDynamicPersistentTileSchedulerILi64ELi64ELi256ELi32ELb0ELb0ELb1ELb0ELb1ELb1EEEEEEEEEvNT_6ParamsE,"ax",@progbits
	.align	128
.text._ZN7cutlass13device_kernelIN5flash11enable_sm90INS1_16FlashAttnFwdSm90INS1_25CollectiveMainloopFwdSm90ILi2EN4cute5tupleIJNS5_1CILi1EEES8_S8_EEENS6_IJNS7_ILi64EEESA_SA_EEELi512ENS_10bfloat16_tEfNS_4arch4Sm90ELb0ELb0ELb1ELb1ELb0ELb0ELb0ELb0ELb0ELb0ELb0ELb0EEENS1_21CollectiveEpilogueFwdINS6_IJSA_NS7_ILi512EEESA_EEES9_SC_SE_Li256ELb1ELb0ELb0ELb0EEENS1_36VarlenDynamicPersistentTileSchedulerILi64ELi64ELi256ELi32ELb0ELb0ELb1ELb0ELb1ELb1EEEEEEEEEvNT_6ParamsE:
        .type           _ZN7cutlass13device_kernelIN5flash11enable_sm90INS1_16FlashAttnFwdSm90INS1_25CollectiveMainloopFwdSm90ILi2EN4cute5tupleIJNS5_1CILi1EEES8_S8_EEENS6_IJNS7_ILi64EEESA_SA_EEELi512ENS_10bfloat16_tEfNS_4arch4Sm90ELb0ELb0ELb1ELb1ELb0ELb0ELb0ELb0ELb0ELb0ELb0ELb0EEENS1_21CollectiveEpilogueFwdINS6_IJSA_NS7_ILi512EEESA_EEES9_SC_SE_Li256ELb1ELb0ELb0ELb0EEENS1_36VarlenDynamicPersistentTileSchedulerILi64ELi64ELi256ELi32ELb0ELb0ELb1ELb0ELb1ELb1EEEEEEEEEvNT_6ParamsE,@function
        .size           _ZN7cutlass13device_kernelIN5flash11enable_sm90INS1_16FlashAttnFwdSm90INS1_25CollectiveMainloopFwdSm90ILi2EN4cute5tupleIJNS5_1CILi1EEES8_S8_EEENS6_IJNS7_ILi64EEESA_SA_EEELi512ENS_10bfloat16_tEfNS_4arch4Sm90ELb0ELb0ELb1ELb1ELb0ELb0ELb0ELb0ELb0ELb0ELb0ELb0EEENS1_21CollectiveEpilogueFwdINS6_IJSA_NS7_ILi512EEESA_EEES9_SC_SE_Li256ELb1ELb0ELb0ELb0EEENS1_36VarlenDynamicPersistentTileSchedulerILi64ELi64ELi256ELi32ELb0ELb0ELb1ELb0ELb1ELb1EEEEEEEEEvNT_6ParamsE,(.L_x_20 - _ZN7cutlass13device_kernelIN5flash11enable_sm90INS1_16FlashAttnFwdSm90INS1_25CollectiveMainloopFwdSm90ILi2EN4cute5tupleIJNS5_1CILi1EEES8_S8_EEENS6_IJNS7_ILi64EEESA_SA_EEELi512ENS_10bfloat16_tEfNS_4arch4Sm90ELb0ELb0ELb1ELb1ELb0ELb0ELb0ELb0ELb0ELb0ELb0ELb0EEENS1_21CollectiveEpilogueFwdINS6_IJSA_NS7_ILi512EEESA_EEES9_SC_SE_Li256ELb1ELb0ELb0ELb0EEENS1_36VarlenDynamicPersistentTileSchedulerILi64ELi64ELi256ELi32ELb0ELb0ELb1ELb0ELb1ELb1EEEEEEEEEvNT_6ParamsE)
        .other          _ZN7cutlass13device_kernelIN5flash11enable_sm90INS1_16FlashAttnFwdSm90INS1_25CollectiveMainloopFwdSm90ILi2EN4cute5tupleIJNS5_1CILi1EEES8_S8_EEENS6_IJNS7_ILi64EEESA_SA_EEELi512ENS_10bfloat16_tEfNS_4arch4Sm90ELb0ELb0ELb1ELb1ELb0ELb0ELb0ELb0ELb0ELb0ELb0ELb0EEENS1_21CollectiveEpilogueFwdINS6_IJSA_NS7_ILi512EEESA_EEES9_SC_SE_Li256ELb1ELb0ELb0ELb0EEENS1_36VarlenDynamicPersistentTileSchedulerILi64ELi64ELi256ELi32ELb0ELb0ELb1ELb0ELb1ELb1EEEEEEEEEvNT_6ParamsE,@"STO_CUDA_ENTRY STV_DEFAULT"
_ZN7cutlass13device_kernelIN5flash11enable_sm90INS1_16FlashAttnFwdSm90INS1_25CollectiveMainloopFwdSm90ILi2EN4cute5tupleIJNS5_1CILi1EEES8_S8_EEENS6_IJNS7_ILi64EEESA_SA_EEELi512ENS_10bfloat16_tEfNS_4arch4Sm90ELb0ELb0ELb1ELb1ELb0ELb0ELb0ELb0ELb0ELb0ELb0ELb0EEENS1_21CollectiveEpilogueFwdINS6_IJSA_NS7_ILi512EEESA_EEES9_SC_SE_Li256ELb1ELb0ELb0ELb0EEENS1_36VarlenDynamicPersistentTileSchedulerILi64ELi64ELi256ELi32ELb0ELb0ELb1ELb0ELb1ELb1EEEEEEEEEvNT_6ParamsE:
[----:B------:R-:W-:Y:S01]  /*0000*/  LDC R1, c[0x0][0x37c] ;  /* 0x0000df00ff017b82 */ /* 0x000fe20000000800 */
[----:B------:R-:W-:Y:S05]  /*0010*/  EXIT ;  /* 0x000000000000794d */ /* 0x000fea0003800000 */
.L_x_2:
        /* <DEDUP_REMOVED lines=14> */
.L_x_20:


//--------------------- .text._ZN7cutlass13device_kernelIN5flash11enable_sm90INS1_16FlashAttnFwdSm90INS1_25CollectiveMainloopFwdSm90ILi2EN4cute5tupleIJNS5_1CILi1EEES8_S8_EEENS6_IJNS7_ILi64EEESA_SA_EEELi512ENS_10bfloat16_tEfNS_4arch4Sm90ELb0ELb0ELb1ELb1ELb0ELb1ELb0ELb0ELb0ELb0ELb0ELb0EEENS1_21CollectiveEpilogueFwdINS6_IJSA_NS7_ILi512EEESA_EEES9_SC_SE_Li256ELb1ELb0ELb0ELb0EEENS1_36VarlenDynamicPersistentTileSchedulerILi64ELi64ELi256ELi32ELb0ELb0ELb1ELb0ELb1ELb1EEEEEEEEEvNT_6ParamsE --------------------------
	.section	.text._ZN7cutlass13device_kernelIN5flash11enable_sm90INS1_16FlashAttnFwdSm90INS1_25CollectiveMainloopFwdSm90ILi2EN4cute5tupleIJNS5_1CILi1EEES8_S8_EEENS6_IJNS7_ILi64EEESA_SA_EEELi512ENS_10bfloat16_tEfNS_4arch4Sm90ELb0ELb0ELb1ELb1ELb0ELb1ELb0ELb0ELb0ELb0ELb0ELb0EEENS1_21CollectiveEpilogueFwdINS6_IJSA_NS7_ILi512EEESA_EEES9_SC_SE_Li256ELb1ELb0ELb0ELb0EEENS1_36VarlenDynamicPersistentTileSchedulerILi64ELi64ELi256ELi32ELb0ELb0ELb1ELb0ELb1ELb1EEEEEEEEEvNT_6ParamsE,"ax",@progbits
	.align	128
.text._ZN7cutlass13device_kernelIN5flash11enable_sm90INS1_16FlashAttnFwdSm90INS1_25CollectiveMainloopFwdSm90ILi2EN4cute5tupleIJNS5_1CILi1EEES8_S8_EEENS6_IJNS7_ILi64EEESA_SA_EEELi512ENS_10bfloat16_tEfNS_4arch4Sm90ELb0ELb0ELb1ELb1ELb0ELb1ELb0ELb0ELb0ELb0ELb0ELb0EEENS1_21CollectiveEpilogueFwdINS6_IJSA_NS7_ILi512EEESA_EEES9_SC_SE_Li256ELb1ELb0ELb0ELb0EEENS1_36VarlenDynamicPersistentTileSchedulerILi64ELi64ELi256ELi32ELb0ELb0ELb1ELb0ELb1ELb1EEEEEEEEEvNT_6ParamsE:
        .type           _ZN7cutlass13device_kernelIN5flash11enable_sm90INS1_16FlashAttnFwdSm90INS1_25CollectiveMainloopFwdSm90ILi2EN4cute5tupleIJNS5_1CILi1EEES8_S8_EEENS6_IJNS7_ILi64EEESA_SA_EEELi512ENS_10bfloat16_tEfNS_4arch4Sm90ELb0ELb0ELb1ELb1ELb0ELb1ELb0ELb0ELb0ELb0ELb0ELb0EEENS1_21CollectiveEpilogueFwdINS6_IJSA_NS7_ILi512EEESA_EEES9_SC_SE_Li256ELb1ELb0ELb0ELb0EEENS1_36VarlenDynamicPersistentTileSchedulerILi64ELi64ELi256ELi32ELb0ELb0ELb1ELb0ELb1ELb1EEEEEEEEEvNT_6ParamsE,@function
        .size           _ZN7cutlass13device_kernelIN5flash11enable_sm90INS1_16FlashAttnFwdSm90INS1_25CollectiveMainloopFwdSm90ILi2EN4cute5tupleIJNS5_1CILi1EEES8_S8_EEENS6_IJNS7_ILi64EEESA_SA_EEELi512ENS_10bfloat16_tEfNS_4arch4Sm90ELb0ELb0ELb1ELb1ELb0ELb1ELb0ELb0ELb0ELb0ELb0ELb0EEENS1_21CollectiveEpilogueFwdINS6_IJSA_NS7_ILi512EEESA_EEES9_SC_SE_Li256ELb1ELb0ELb0ELb0EEENS1_36VarlenDynamicPersistentTileSchedulerILi64ELi64ELi256ELi32ELb0ELb0ELb1ELb0ELb1ELb1EEEEEEEEEvNT_6ParamsE,(.L_x_21 - _ZN7cutlass13device_kernelIN5flash11enable_sm90INS1_16FlashAttnFwdSm90INS1_25CollectiveMainloopFwdSm90ILi2EN4cute5tupleIJNS5_1CILi1EEES8_S8_EEENS6_IJNS7_ILi64EEESA_SA_EEELi512ENS_10bfloat16_tEfNS_4arch4Sm90ELb0ELb0ELb1ELb1ELb0ELb1ELb0ELb0ELb0ELb0ELb0ELb0EEENS1_21CollectiveEpilogueFwdINS6_IJSA_NS7_ILi512EEESA_EEES9_SC_SE_Li256ELb1ELb0ELb0ELb0EEENS1_36VarlenDynamicPersistentTileSchedulerILi64ELi64ELi256ELi32ELb0ELb0ELb1ELb0ELb1ELb1EEEEEEEEEvNT_6ParamsE)
        .other          _ZN7cutlass13device_kernelIN5flash11enable_sm90INS1_16FlashAttnFwdSm90INS1_25CollectiveMainloopFwdSm90ILi2EN4cute5tupleIJNS5_1CILi1EEES8_S8_EEENS6_IJNS7_ILi64EEESA_SA_EEELi512ENS_10bfloat16_tEfNS_4arch4Sm90ELb0ELb0ELb1ELb1ELb0ELb1ELb0ELb0ELb0ELb0ELb0ELb0EEENS1_21CollectiveEpilogueFwdINS6_IJSA_NS7_ILi512EEESA_EEES9_SC_SE_Li256ELb1ELb0ELb0ELb0EEENS1_36VarlenDynamicPersistentTileSchedulerILi64ELi64ELi256ELi32ELb0ELb0ELb1ELb0ELb1ELb1EEEEEEEEEvNT_6ParamsE,@"STO_CUDA_ENTRY STV_DEFAULT"
_ZN7cutlass13device_kernelIN5flash11enable_sm90INS1_16FlashAttnFwdSm90INS1_25CollectiveMainloopFwdSm90ILi2EN4cute5tupleIJNS5_1CILi1EEES8_S8_EEENS6_IJNS7_ILi64EEESA_SA_EEELi512ENS_10bfloat16_tEfNS_4arch4Sm90ELb0ELb0ELb1ELb1ELb0ELb1ELb0ELb0ELb0ELb0ELb0ELb0EEENS1_21CollectiveEpilogueFwdINS6_IJSA_NS7_ILi512EEESA_EEES9_SC_SE_Li256ELb1ELb0ELb0ELb0EEENS1_36VarlenDynamicPersistentTileSchedulerILi64ELi64ELi256ELi32ELb0ELb0ELb1ELb0ELb1ELb1EEEEEEEEEvNT_6ParamsE:
[----:B------:R-:W-:Y:S01]  /*0000*/  LDC R1, c[0x0][0x37c] ;  /* 0x0000df00ff017b82 */ /* 0x000fe20000000800 */
[----:B------:R-:W-:Y:S05]  /*0010*/  EXIT ;  /* 0x000000000000794d */ /* 0x000fea0003800000 */
.L_x_3:
        /* <DEDUP_REMOVED lines=14> */
.L_x_21:


//--------------------- .text._ZN7cutlass13device_kernelIN5flash11enable_sm90INS1_16FlashAttnFwdSm90INS1_25CollectiveMainloopFwdSm90ILi2EN4cute5tupleIJNS5_1CILi1EEES8_S8_EEENS6_IJNS7_ILi64EEESA_SA_EEELi512ENS_10bfloat16_tEfNS_4arch4Sm90ELb0ELb0ELb1ELb1ELb0ELb0ELb1ELb0ELb0ELb0ELb0ELb0EEENS1_21CollectiveEpilogueFwdINS6_IJSA_NS7_ILi512EEESA_EEES9_SC_SE_Li256ELb1ELb0ELb0ELb0EEENS1_36VarlenDynamicPersistentTileSchedulerILi64ELi64ELi256ELi32ELb0ELb0ELb1ELb0ELb1ELb1EEEEEEEEEvNT_6ParamsE --------------------------
	.section	.text._ZN7cutlass13device_kernelIN5flash11enable_sm90INS1_16FlashAttnFwdSm90INS1_25CollectiveMainloopFwdSm90ILi2EN4cute5tupleIJNS5_1CILi1EEES8_S8_EEENS6_IJNS7_ILi64EEESA_SA_EEELi512ENS_10bfloat16_tEfNS_4arch4Sm90ELb0ELb0ELb1ELb1ELb0ELb0ELb1ELb0ELb0ELb0ELb0ELb0EEENS1_21CollectiveEpilogueFwdINS6_IJSA_NS7_ILi512EEESA_EEES9_SC_SE_Li256ELb1ELb0ELb0ELb0EEENS1_36VarlenDynamicPersistentTileSchedulerILi64ELi64ELi256ELi32ELb0ELb0ELb1ELb0ELb1ELb1EEEEEEEEEvNT_6ParamsE,"ax",@progbits
	.align	128
.text._ZN7cutlass13device_kernelIN5flash11enable_sm90INS1_16FlashAttnFwdSm90INS1_25CollectiveMainloopFwdSm90ILi2EN4cute5tupleIJNS5_1CILi1EEES8_S8_EEENS6_IJNS7_ILi64EEESA_SA_EEELi512ENS_10bfloat16_tEfNS_4arch4Sm90ELb0ELb0ELb1ELb1ELb0ELb0ELb1ELb0ELb0ELb0ELb0ELb0EEENS1_21CollectiveEpilogueFwdINS6_IJSA_NS7_ILi512EEESA_EEES9_SC_SE_Li256ELb1ELb0ELb0ELb0EEENS1_36VarlenDynamicPersistentTileSchedulerILi64ELi64ELi256ELi32ELb0ELb0ELb1ELb0ELb1ELb1EEEEEEEEEvNT_6ParamsE:
        .type           _ZN7cutlass13device_kernelIN5flash11enable_sm90INS1_16FlashAttnFwdSm90INS1_25CollectiveMainloopFwdSm90ILi2EN4cute5tupleIJNS5_1CILi1EEES8_S8_EEENS6_IJNS7_ILi64EEESA_SA_EEELi512ENS_10bfloat16_tEfNS_4arch4Sm90ELb0ELb0ELb1ELb1ELb0ELb0ELb1ELb0ELb0ELb0ELb0ELb0EEENS1_21CollectiveEpilogueFwdINS6_IJSA_NS7_ILi512EEESA_EEES9_SC_SE_Li256ELb1ELb0ELb0ELb0EEENS1_36VarlenDynamicPersistentTileSchedulerILi64ELi64ELi256ELi32ELb0ELb0ELb1ELb0ELb1ELb1EEEEEEEEEvNT_6ParamsE,@function
        .size           _ZN7cutlass13device_kernelIN5flash11enable_sm90INS1_16FlashAttnFwdSm90INS1_25CollectiveMainloopFwdSm90ILi2EN4cute5tupleIJNS5_1CILi1EEES8_S8_EEENS6_IJNS7_ILi64EEESA_SA_EEELi512ENS_10bfloat16_tEfNS_4arch4Sm90ELb0ELb0ELb1ELb1ELb0ELb0ELb1ELb0ELb0ELb0ELb0ELb0EEENS1_21CollectiveEpilogueFwdINS6_IJSA_NS7_ILi512EEESA_EEES9_SC_SE_Li256ELb1ELb0ELb0ELb0EEENS1_36VarlenDynamicPersistentTileSchedulerILi64ELi64ELi256ELi32ELb0ELb0ELb1ELb0ELb1ELb1EEEEEEEEEvNT_6ParamsE,(.L_x_22 - _ZN7cutlass13device_kernelIN5flash11enable_sm90INS1_16FlashAttnFwdSm90INS1_25CollectiveMainloopFwdSm90ILi2EN4cute5tupleIJNS5_1CILi1EEES8_S8_EEENS6_IJNS7_ILi64EEESA_SA_EEELi512ENS_10bfloat16_tEfNS_4arch4Sm90ELb0ELb0ELb1ELb1ELb0ELb0ELb1ELb0ELb0ELb0ELb0ELb0EEENS1_21CollectiveEpilogueFwdINS6_IJSA_NS7_ILi512EEESA_EEES9_SC_SE_Li256ELb1ELb0ELb0ELb0EEENS1_36VarlenDynamicPersistentTileSchedulerILi64ELi64ELi256ELi32ELb0ELb0ELb1ELb0ELb1ELb1EEEEEEEEEvNT_6ParamsE)
        .other          _ZN7cutlass13device_kernelIN5flash11enable_sm90INS1_16FlashAttnFwdSm90INS1_25CollectiveMainloopFwdSm90ILi2EN4cute5tupleIJNS5_1CILi1EEES8_S8_EEENS6_IJNS7_ILi64EEESA_SA_EEELi512ENS_10bfloat16_tEfNS_4arch4Sm90ELb0ELb0ELb1ELb1ELb0ELb0ELb1ELb0ELb0ELb0ELb0ELb0EEENS1_21CollectiveEpilogueFwdINS6_IJSA_NS7_ILi512EEESA_EEES9_SC_SE_Li256ELb1ELb0ELb0ELb0EEENS1_36VarlenDynamicPersistentTileSchedulerILi64ELi64ELi256ELi32ELb0ELb0ELb1ELb0ELb1ELb1EEEEEEEEEvNT_6ParamsE,@"STO_CUDA_ENTRY STV_DEFAULT"
_ZN7cutlass13device_kernelIN5flash11enable_sm90INS1_16FlashAttnFwdSm90INS1_25CollectiveMainloopFwdSm90ILi2EN4cute5tupleIJNS5_1CILi1EEES8_S8_EEENS6_IJNS7_ILi64EEESA_SA_EEELi512ENS_10bfloat16_tEfNS_4arch4Sm90ELb0ELb0ELb1ELb1ELb0ELb0ELb1ELb0ELb0ELb0ELb0ELb0EEENS1_21CollectiveEpilogueFwdINS6_IJSA_NS7_ILi512EEESA_EEES9_SC_SE_Li256ELb1ELb0ELb0ELb0EEENS1_36VarlenDynamicPersistentTileSchedulerILi64ELi64ELi256ELi32ELb0ELb0ELb1ELb0ELb1ELb1EEEEEEEEEvNT_6ParamsE:
[----:B------:R-:W-:Y:S01]  /*0000*/  LDC R1, c[0x0][0x37c] ;  /* 0x0000df00ff017b82 */ /* 0x000fe20000000800 */
[----:B------:R-:W-:Y:S05]  /*0010*/  EXIT ;  /* 0x000000000000794d */ /* 0x000fea0003800000 */
.L_x_4:
        /* <DEDUP_REMOVED lines=14> */
.L_x_22:


//--------------------- .text._ZN7cutlass13device_kernelIN5flash11enable_sm90INS1_16FlashAttnFwdSm90INS1_25CollectiveMainloopFwdSm90ILi2EN4cute5tupleIJNS5_1CILi1EEES8_S8_EEENS6_IJNS7_ILi64EEESA_SA_EEELi512ENS_10bfloat16_tEfNS_4arch4Sm90ELb0ELb0ELb1ELb1ELb0ELb1ELb1ELb0ELb0ELb0ELb0ELb0EEENS1_21CollectiveEpilogueFwdINS6_IJSA_NS7_ILi512EEESA_EEES9_SC_SE_Li256ELb1ELb0ELb0ELb0EEENS1_36VarlenDynamicPersistentTileSchedulerILi64ELi64ELi256ELi32ELb0ELb0ELb1ELb0ELb1ELb1EEEEEEEEEvNT_6ParamsE --------------------------
	.section	.text._ZN7cutlass13device_kernelIN5flash11enable_sm90INS1_16FlashAttnFwdSm90INS1_25CollectiveMainloopFwdSm90ILi2EN4cute5tupleIJNS5_1CILi1EEES8_S8_EEENS6_IJNS7_ILi64EEESA_SA_EEELi512ENS_10bfloat16_tEfNS_4arch4Sm90ELb0ELb0ELb1ELb1ELb0ELb1ELb1ELb0ELb0ELb0ELb0ELb0EEENS1_21CollectiveEpilogueFwdINS6_IJSA_NS7_ILi512EEESA_EEES9_SC_SE_Li256ELb1ELb0ELb0ELb0EEENS1_36VarlenDynamicPersistentTileSchedulerILi64ELi64ELi256ELi32ELb0ELb0ELb1ELb0ELb1ELb1EEEEEEEEEvNT_6ParamsE,"ax",@progbits
	.align	128
.text._ZN7cutlass13device_kernelIN5flash11enable_sm90INS1_16FlashAttnFwdSm90INS1_25CollectiveMainloopFwdSm90ILi2EN4cute5tupleIJNS5_1CILi1EEES8_S8_EEENS6_IJNS7_ILi64EEESA_SA_EEELi512ENS_10bfloat16_tEfNS_4arch4Sm90ELb0ELb0ELb1ELb1ELb0ELb1ELb1ELb0ELb0ELb0ELb0ELb0EEENS1_21CollectiveEpilogueFwdINS6_IJSA_NS7_ILi512EEESA_EEES9_SC_SE_Li256ELb1ELb0ELb0ELb0EEENS1_36VarlenDynamicPersistentTileSchedulerILi64ELi64ELi256ELi32ELb0ELb0ELb1ELb0ELb1ELb1EEEEEEEEEvNT_6ParamsE:
        .type           _ZN7cutlass13device_kernelIN5flash11enable_sm90INS1_16FlashAttnFwdSm90INS1_25CollectiveMainloopFwdSm90ILi2EN4cute5tupleIJNS5_1CILi1EEES8_S8_EEENS6_IJNS7_ILi64EEESA_SA_EEELi512ENS_10bfloat16_tEfNS_4arch4Sm90ELb0ELb0ELb1ELb1ELb0ELb1ELb1ELb0ELb0ELb0ELb0ELb0EEENS1_21CollectiveEpilogueFwdINS6_IJSA_NS7_ILi512EEESA_EEES9_SC_SE_Li256ELb1ELb0ELb0ELb0EEENS1_36VarlenDynamicPersistentTileSchedulerILi64ELi64ELi256ELi32ELb0ELb0ELb1ELb0ELb1ELb1EEEEEEEEEvNT_6ParamsE,@function
        .size           _ZN7cutlass13device_kernelIN5flash11enable_sm90INS1_16FlashAttnFwdSm90INS1_25CollectiveMainloopFwdSm90ILi2EN4cute5tupleIJNS5_1CILi1EEES8_S8_EEENS6_IJNS7_ILi64EEESA_SA_EEELi512ENS_10bfloat16_tEfNS_4arch4Sm90ELb0ELb0ELb1ELb1ELb0ELb1ELb1ELb0ELb0ELb0ELb0ELb0EEENS1_21CollectiveEpilogueFwdINS6_IJSA_NS7_ILi512EEESA_EEES9_SC_SE_Li256ELb1ELb0ELb0ELb0EEENS1_36VarlenDynamicPersistentTileSchedulerILi64ELi64ELi256ELi32ELb0ELb0ELb1ELb0ELb1ELb1EEEEEEEEEvNT_6ParamsE,(.L_x_23 - _ZN7cutlass13device_kernelIN5flash11enable_sm90INS1_16FlashAttnFwdSm90INS1_25CollectiveMainloopFwdSm90ILi2EN4cute5tupleIJNS5_1CILi1EEES8_S8_EEENS6_IJNS7_ILi64EEESA_SA_EEELi512ENS_10bfloat16_tEfNS_4arch4Sm90ELb0ELb0ELb1ELb1ELb0ELb1ELb1ELb0ELb0ELb0ELb0ELb0EEENS1_21CollectiveEpilogueFwdINS6_IJSA_NS7_ILi512EEESA_EEES9_SC_SE_Li256ELb1ELb0ELb0ELb0EEENS1_36VarlenDynamicPersistentTileSchedulerILi64ELi64ELi256ELi32ELb0ELb0ELb1ELb0ELb1ELb1EEEEEEEEEvNT_6ParamsE)
        .other          _ZN7cutlass13device_kernelIN5flash11enable_sm90INS1_16FlashAttnFwdSm90INS1_25CollectiveMainloopFwdSm90ILi2EN4cute5tupleIJNS5_1CILi1EEES8_S8_EEENS6_IJNS7_ILi64EEESA_SA_EEELi512ENS_10bfloat16_tEfNS_4arch4Sm90ELb0ELb0ELb1ELb1ELb0ELb1ELb1ELb0ELb0ELb0ELb0ELb0EEENS1_21CollectiveEpilogueFwdINS6_IJSA_NS7_ILi512EEESA_EEES9_SC_SE_Li256ELb1ELb0ELb0ELb0EEENS1_36VarlenDynamicPersistentTileSchedulerILi64ELi64ELi256ELi32ELb0ELb0ELb1ELb0ELb1ELb1EEEEEEEEEvNT_6ParamsE,@"STO_CUDA_ENTRY STV_DEFAULT"
_ZN7cutlass13device_kernelIN5flash11enable_sm90INS1_16FlashAttnFwdSm90INS1_25CollectiveMainloopFwdSm90ILi2EN4cute5tupleIJNS5_1CILi1EEES8_S8_EEENS6_IJNS7_ILi64EEESA_SA_EEELi512ENS_10bfloat16_tEfNS_4arch4Sm90ELb0ELb0ELb1ELb1ELb0ELb1ELb1ELb0ELb0ELb0ELb0ELb0EEENS1_21CollectiveEpilogueFwdINS6_IJSA_NS7_ILi512EEESA_EEES9_SC_SE_Li256ELb1ELb0ELb0ELb0EEENS1_36VarlenDynamicPersistentTileSchedulerILi64ELi64ELi256ELi32ELb0ELb0ELb1ELb0ELb1ELb1EEEEEEEEEvNT_6ParamsE:
[----:B------:R-:W-:Y:S01]  /*0000*/  LDC R1, c[0x0][0x37c] ;  /* 0x0000df00ff017b82 */ /* 0x000fe20000000800 */
[----:B------:R-:W-:Y:S05]  /*0010*/  EXIT ;  /* 0x000000000000794d */ /* 0x000fea0003800000 */
.L_x_5:
        /* <DEDUP_REMOVED lines=14> */
.L_x_23:


//--------------------- .text._ZN7cutlass13device_kernelIN5flash11enable_sm90INS1_16FlashAttnFwdSm90INS1_25CollectiveMainloopFwdSm90ILi2EN4cute5tupleIJNS5_1CILi1EEES8_S8_EEENS6_IJNS7_ILi64EEESA_SA_EEELi512ENS_10bfloat16_tEfNS_4arch4Sm90ELb0ELb1ELb1ELb0ELb0ELb0ELb0ELb0ELb0ELb0ELb0ELb0EEENS1_21CollectiveEpilogueFwdINS6_IJSA_NS7_ILi512EEESA_EEES9_SC_SE_Li256ELb0ELb0ELb0ELb0EEENS1_30DynamicPersistentTileSchedulerILi256ELi32ELb0ELb0ELb1EEEEEEEEEvNT_6ParamsE --------------------------
	.section	.text._ZN7cutlass13device_kernelIN5flash11enable_sm90INS1_16FlashAttnFwdSm90INS1_25CollectiveMainloopFwdSm90ILi2EN4cute5tupleIJNS5_1CILi1EEES8_S8_EEENS6_IJNS7_ILi64EEESA_SA_EEELi512ENS_10bfloat16_tEfNS_4arch4Sm90ELb0ELb1ELb1ELb0ELb0ELb0ELb0ELb0ELb0ELb0ELb0ELb0EEENS1_21CollectiveEpilogueFwdINS6_IJSA_NS7_ILi512EEESA_EEES9_SC_SE_Li256ELb0ELb0ELb0ELb0EEENS1_30DynamicPersistentTileSchedulerILi256ELi32ELb0ELb0ELb1EEEEEEEEEvNT_6ParamsE,"ax",@progbits
	.align	128
.text._ZN7cutlass13device_kernelIN5flash11enable_sm90INS1_16FlashAttnFwdSm90INS1_25CollectiveMainloopFwdSm90ILi2EN4cute5tupleIJNS5_1CILi1EEES8_S8_EEENS6_IJNS7_ILi64EEESA_SA_EEELi512ENS_10bfloat16_tEfNS_4arch4Sm90ELb0ELb1ELb1ELb0ELb0ELb0ELb0ELb0ELb0ELb0ELb0ELb0EEENS1_21CollectiveEpilogueFwdINS6_IJSA_NS7_ILi512EEESA_EEES9_SC_SE_Li256ELb0ELb0ELb0ELb0EEENS1_30DynamicPersistentTileSchedulerILi256ELi32ELb0ELb0ELb1EEEEEEEEEvNT_6ParamsE:
        .type           _ZN7cutlass13device_kernelIN5flash11enable_sm90INS1_16FlashAttnFwdSm90INS1_25CollectiveMainloopFwdSm90ILi2EN4cute5tupleIJNS5_1CILi1EEES8_S8_EEENS6_IJNS7_ILi64EEESA_SA_EEELi512ENS_10bfloat16_tEfNS_4arch4Sm90ELb0ELb1ELb1ELb0ELb0ELb0ELb0ELb0ELb0ELb0ELb0ELb0EEENS1_21CollectiveEpilogueFwdINS6_IJSA_NS7_ILi512EEESA_EEES9_SC_SE_Li256ELb0ELb0ELb0ELb0EEENS1_30DynamicPersistentTileSchedulerILi256ELi32ELb0ELb0ELb1EEEEEEEEEvNT_6ParamsE,@function
        .size           _ZN7cutlass13device_kernelIN5flash11enable_sm90INS1_16FlashAttnFwdSm90INS1_25CollectiveMainloopFwdSm90ILi2EN4cute5tupleIJNS5_1CILi1EEES8_S8_EEENS6_IJNS7_ILi64EEESA_SA_EEELi512ENS_10bfloat16_tEfNS_4arch4Sm90ELb0ELb1ELb1ELb0ELb0ELb0ELb0ELb0ELb0ELb0ELb0ELb0EEENS1_21CollectiveEpilogueFwdINS6_IJSA_NS7_ILi512EEESA_EEES9_SC_SE_Li256ELb0ELb0ELb0ELb0EEENS1_30DynamicPersistentTileSchedulerILi256ELi32ELb0ELb0ELb1EEEEEEEEEvNT_6ParamsE,(.L_x_24 - _ZN7cutlass13device_kernelIN5flash11enable_sm90INS1_16FlashAttnFwdSm90INS1_25CollectiveMainloopFwdSm90ILi2EN4cute5tupleIJNS5_1CILi1EEES8_S8_EEENS6_IJNS7_ILi64EEESA_SA_EEELi512ENS_10bfloat16_tEfNS_4arch4Sm90ELb0ELb1ELb1ELb0ELb0ELb0ELb0ELb0ELb0ELb0ELb0ELb0EEENS1_21CollectiveEpilogueFwdINS6_IJSA_NS7_ILi512EEESA_EEES9_SC_SE_Li256ELb0ELb0ELb0ELb0EEENS1_30DynamicPersistentTileSchedulerILi256ELi32ELb0ELb0ELb1EEEEEEEEEvNT_6ParamsE)
        .other          _ZN7cutlass13device_kernelIN5flash11enable_sm90INS1_16FlashAttnFwdSm90INS1_25CollectiveMainloopFwdSm90ILi2EN4cute5tupleIJNS5_1CILi1EEES8_S8_EEENS6_IJNS7_ILi64EEESA_SA_EEELi512ENS_10bfloat16_tEfNS_4arch4Sm90ELb0ELb1ELb1ELb0ELb0ELb0ELb0ELb0ELb0ELb0ELb0ELb0EEENS1_21CollectiveEpilogueFwdINS6_IJSA_NS7_ILi512EEESA_EEES9_SC_SE_Li256ELb0ELb0ELb0ELb0EEENS1_30DynamicPersistentTileSchedulerILi256ELi32ELb0ELb0ELb1EEEEEEEEEvNT_6ParamsE,@"STO_CUDA_ENTRY STV_DEFAULT"
_ZN7cutlass13device_kernelIN5flash11enable_sm90INS1_16FlashAttnFwdSm90INS1_25CollectiveMainloopFwdSm90ILi2EN4cute5tupleIJNS5_1CILi1EEES8_S8_EEENS6_IJNS7_ILi64EEESA_SA_EEELi512ENS_10bfloat16_tEfNS_4arch4Sm90ELb0ELb1ELb1ELb0ELb0ELb0ELb0ELb0ELb0ELb0ELb0ELb0EEENS1_21CollectiveEpilogueFwdINS6_IJSA_NS7_ILi512EEESA_EEES9_SC_SE_Li256ELb0ELb0ELb0ELb0EEENS1_30DynamicPersistentTileSchedulerILi256ELi32ELb0ELb0ELb1EEEEEEEEEvNT_6ParamsE:
[----:B------:R-:W-:Y:S01]  /*0000*/  LDC R1, c[0x0][0x37c] ;  /* 0x0000df00ff017b82 */ /* 0x000fe20000000800 */
[----:B------:R-:W-:Y:S05]  /*0010*/  EXIT ;  /* 0x000000000000794d */ /* 0x000fea0003800000 */
.L_x_6:
        /* <DEDUP_REMOVED lines=14> */
.L_x_24:


//--------------------- .text._ZN7cutlass13device_kernelIN5flash11enable_sm90INS1_16FlashAttnFwdSm90INS1_25CollectiveMainloopFwdSm90ILi2EN4cute5tupleIJNS5_1CILi1EEES8_S8_EEENS6_IJNS7_ILi64EEESA_SA_EEELi512ENS_10bfloat16_tEfNS_4arch4Sm90ELb0ELb1ELb1ELb0ELb0ELb0ELb1ELb0ELb0ELb0ELb0ELb0EEENS1_21CollectiveEpilogueFwdINS6_IJSA_NS7_ILi512EEESA_EEES9_SC_SE_Li256ELb0ELb0ELb0ELb0EEENS1_30DynamicPersistentTileSchedulerILi256ELi32ELb0ELb0ELb1EEEEEEEEEvNT_6ParamsE --------------------------
	.section	.text._ZN7cutlass13device_kernelIN5flash11enable_sm90INS1_16FlashAttnFwdSm90INS1_25CollectiveMainloopFwdSm90ILi2EN4cute5tupleIJNS5_1CILi1EEES8_S8_EEENS6_IJNS7_ILi64EEESA_SA_EEELi512ENS_10bfloat16_tEfNS_4arch4Sm90ELb0ELb1ELb1ELb0ELb0ELb0ELb1ELb0ELb0ELb0ELb0ELb0EEENS1_21CollectiveEpilogueFwdINS6_IJSA_NS7_ILi512EEESA_EEES9_SC_SE_Li256ELb0ELb0ELb0ELb0EEENS1_30DynamicPersistentTileSchedulerILi256ELi32ELb0ELb0ELb1EEEEEEEEEvNT_6ParamsE,"ax",@progbits
	.align	128
.text._ZN7cutlass13device_kernelIN5flash11enable_sm90INS1_16FlashAttnFwdSm90INS1_25CollectiveMainloopFwdSm90ILi2EN4cute5tupleIJNS5_1CILi1EEES8_S8_EEENS6_IJNS7_ILi64EEESA_SA_EEELi512ENS_10bfloat16_tEfNS_4arch4Sm90ELb0ELb1ELb1ELb0ELb0ELb0ELb1ELb0ELb0ELb0ELb0ELb0EEENS1_21CollectiveEpilogueFwdINS6_IJSA_NS7_ILi512EEESA_EEES9_SC_SE_Li256ELb0ELb0ELb0ELb0EEENS1_30DynamicPersistentTileSchedulerILi256ELi32ELb0ELb0ELb1EEEEEEEEEvNT_6ParamsE:
        .type           _ZN7cutlass13device_kernelIN5flash11enable_sm90INS1_16FlashAttnFwdSm90INS1_25CollectiveMainloopFwdSm90ILi2EN4cute5tupleIJNS5_1CILi1EEES8_S8_EEENS6_IJNS7_ILi64EEESA_SA_EEELi512ENS_10bfloat16_tEfNS_4arch4Sm90ELb0ELb1ELb1ELb0ELb0ELb0ELb1ELb0ELb0ELb0ELb0ELb0EEENS1_21CollectiveEpilogueFwdINS6_IJSA_NS7_ILi512EEESA_EEES9_SC_SE_Li256ELb0ELb0ELb0ELb0EEENS1_30DynamicPersistentTileSchedulerILi256ELi32ELb0ELb0ELb1EEEEEEEEEvNT_6ParamsE,@function
        .size           _ZN7cutlass13device_kernelIN5flash11enable_sm90INS1_16FlashAttnFwdSm90INS1_25CollectiveMainloopFwdSm90ILi2EN4cute5tupleIJNS5_1CILi1EEES8_S8_EEENS6_IJNS7_ILi64EEESA_SA_EEELi512ENS_10bfloat16_tEfNS_4arch4Sm90ELb0ELb1ELb1ELb0ELb0ELb0ELb1ELb0ELb0ELb0ELb0ELb0EEENS1_21CollectiveEpilogueFwdINS6_IJSA_NS7_ILi512EEESA_EEES9_SC_SE_Li256ELb0ELb0ELb0ELb0EEENS1_30DynamicPersistentTileSchedulerILi256ELi32ELb0ELb0ELb1EEEEEEEEEvNT_6ParamsE,(.L_x_25 - _ZN7cutlass13device_kernelIN5flash11enable_sm90INS1_16FlashAttnFwdSm90INS1_25CollectiveMainloopFwdSm90ILi2EN4cute5tupleIJNS5_1CILi1EEES8_S8_EEENS6_IJNS7_ILi64EEESA_SA_EEELi512ENS_10bfloat16_tEfNS_4arch4Sm90ELb0ELb1ELb1ELb0ELb0ELb0ELb1ELb0ELb0ELb0ELb0ELb0EEENS1_21CollectiveEpilogueFwdINS6_IJSA_NS7_ILi512EEESA_EEES9_SC_SE_Li256ELb0ELb0ELb0ELb0EEENS1_30DynamicPersistentTileSchedulerILi256ELi32ELb0ELb0ELb1EEEEEEEEEvNT_6ParamsE)
        .other          _ZN7cutlass13device_kernelIN5flash11enable_sm90INS1_16FlashAttnFwdSm90INS1_25CollectiveMainloopFwdSm90ILi2EN4cute5tupleIJNS5_1CILi1EEES8_S8_EEENS6_IJNS7_ILi64EEESA_SA_EEELi512ENS_10bfloat16_tEfNS_4arch4Sm90ELb0ELb1ELb1ELb0ELb0ELb0ELb1ELb0ELb0ELb0ELb0ELb0EEENS1_21CollectiveEpilogueFwdINS6_IJSA_NS7_ILi512EEESA_EEES9_SC_SE_Li256ELb0ELb0ELb0ELb0EEENS1_30DynamicPersistentTileSchedulerILi256ELi32ELb0ELb0ELb1EEEEEEEEEvNT_6ParamsE,@"STO_CUDA_ENTRY STV_DEFAULT"
_ZN7cutlass13device_kernelIN5flash11enable_sm90INS1_16FlashAttnFwdSm90INS1_25CollectiveMainloopFwdSm90ILi2EN4cute5tupleIJNS5_1CILi1EEES8_S8_EEENS6_IJNS7_ILi64EEESA_SA_EEELi512ENS_10bfloat16_tEfNS_4arch4Sm90ELb0ELb1ELb1ELb0ELb0ELb0ELb1ELb0ELb0ELb0ELb0ELb0EEENS1_21CollectiveEpilogueFwdINS6_IJSA_NS7_ILi512EEESA_EEES9_SC_SE_Li256ELb0ELb0ELb0ELb0EEENS1_30DynamicPersistentTileSchedulerILi256ELi32ELb0ELb0ELb1EEEEEEEEEvNT_6ParamsE:
[----:B------:R-:W-:Y:S01]  /*0000*/  LDC R1, c[0x0][0x37c] ;  /* 0x0000df00ff017b82 */ /* 0x000fe20000000800 */
[----:B------:R-:W-:Y:S05]  /*0010*/  EXIT ;  /* 0x000000000000794d */ /* 0x000fea0003800000 */
.L_x_7:
        /* <DEDUP_REMOVED lines=14> */
.L_x_25:


//--------------------- .text._ZN7cutlass13device_kernelIN5flash11enable_sm90INS1_16FlashAttnFwdSm90INS1_25CollectiveMainloopFwdSm90ILi2EN4cute5tupleIJNS5_1CILi1EEES8_S8_EEENS6_IJNS7_ILi64EEESA_SA_EEELi512ENS_10bfloat16_tEfNS_4arch4Sm90ELb0ELb1ELb1ELb1ELb0ELb0ELb0ELb0ELb0ELb0ELb0ELb0EEENS1_21CollectiveEpilogueFwdINS6_IJSA_NS7_ILi512EEESA_EEES9_SC_SE_Li256ELb1ELb0ELb0ELb0EEENS1_36VarlenDynamicPersistentTileSchedulerILi64ELi64ELi256ELi32ELb0ELb0ELb1ELb1ELb0ELb1EEEEEEEEEvNT_6ParamsE --------------------------
	.section	.text._ZN7cutlass13device_kernelIN5flash11enable_sm90INS1_16FlashAttnFwdSm90INS1_25CollectiveMainloopFwdSm90ILi2EN4cute5tupleIJNS5_1CILi1EEES8_S8_EEENS6_IJNS7_ILi64EEESA_SA_EEELi512ENS_10bfloat16_tEfNS_4arch4Sm90ELb0ELb1ELb1ELb1ELb0ELb0ELb0ELb0ELb0ELb0ELb0ELb0EEENS1_21CollectiveEpilogueFwdINS6_IJSA_NS7_ILi512EEESA_EEES9_SC_SE_Li256ELb1ELb0ELb0ELb0EEENS1_36VarlenDynamicPersistentTileSchedulerILi64ELi64ELi256ELi32ELb0ELb0ELb1ELb1ELb0ELb1EEEEEEEEEvNT_6ParamsE,"ax",@progbits
	.align	128
.text._ZN7cutlass13device_kernelIN5flash11enable_sm90INS1_16FlashAttnFwdSm90INS1_25CollectiveMainloopFwdSm90ILi2EN4cute5tupleIJNS5_1CILi1EEES8_S8_EEENS6_IJNS7_ILi64EEESA_SA_EEELi512ENS_10bfloat16_tEfNS_4arch4Sm90ELb0ELb1ELb1ELb1ELb0ELb0ELb0ELb0ELb0ELb0ELb0ELb0EEENS1_21CollectiveEpilogueFwdINS6_IJSA_NS7_ILi512EEESA_EEES9_SC_SE_Li256ELb1ELb0ELb0ELb0EEENS1_36VarlenDynamicPersistentTileSchedulerILi64ELi64ELi256ELi32ELb0ELb0ELb1ELb1ELb0ELb1EEEEEEEEEvNT_6ParamsE:
        .type           _ZN7cutlass13device_kernelIN5flash11enable_sm90INS1_16FlashAttnFwdSm90INS1_25CollectiveMainloopFwdSm90ILi2EN4cute5tupleIJNS5_1CILi1EEES8_S8_EEENS6_IJNS7_ILi64EEESA_SA_EEELi512ENS_10bfloat16_tEfNS_4arch4Sm90ELb0ELb1ELb1ELb1ELb0ELb0ELb0ELb0ELb0ELb0ELb0ELb0EEENS1_21CollectiveEpilogueFwdINS6_IJSA_NS7_ILi512EEESA_EEES9_SC_SE_Li256ELb1ELb0ELb0ELb0EEENS1_36VarlenDynamicPersistentTileSchedulerILi64ELi64ELi256ELi32ELb0ELb0ELb1ELb1ELb0ELb1EEEEEEEEEvNT_6ParamsE,@function
        .size           _ZN7cutlass13device_kernelIN5flash11enable_sm90INS1_16FlashAttnFwdSm90INS1_25CollectiveMainloopFwdSm90ILi2EN4cute5tupleIJNS5_1CILi1EEES8_S8_EEENS6_IJNS7_ILi64EEESA_SA_EEELi512ENS_10bfloat16_tEfNS_4arch4Sm90ELb0ELb1ELb1ELb1ELb0ELb0ELb0ELb0ELb0ELb0ELb0ELb0EEENS1_21CollectiveEpilogueFwdINS6_IJSA_NS7_ILi512EEESA_EEES9_SC_SE_Li256ELb1ELb0ELb0ELb0EEENS1_36VarlenDynamicPersistentTileSchedulerILi64ELi64ELi256ELi32ELb0ELb0ELb1ELb1ELb0ELb1EEEEEEEEEvNT_6ParamsE,(.L_x_26 - _ZN7cutlass13device_kernelIN5flash11enable_sm90INS1_16FlashAttnFwdSm90INS1_25CollectiveMainloopFwdSm90ILi2EN4cute5tupleIJNS5_1CILi1EEES8_S8_EEENS6_IJNS7_ILi64EEESA_SA_EEELi512ENS_10bfloat16_tEfNS_4arch4Sm90ELb0ELb1ELb1ELb1ELb0ELb0ELb0ELb0ELb0ELb0ELb0ELb0EEENS1_21CollectiveEpilogueFwdINS6_IJSA_NS7_ILi512EEESA_EEES9_SC_SE_Li256ELb1ELb0ELb0ELb0EEENS1_36VarlenDynamicPersistentTileSchedulerILi64ELi64ELi256ELi32ELb0ELb0ELb1ELb1ELb0ELb1EEEEEEEEEvNT_6ParamsE)
        .other          _ZN7cutlass13device_kernelIN5flash11enable_sm90INS1_16FlashAttnFwdSm90INS1_25CollectiveMainloopFwdSm90ILi2EN4cute5tupleIJNS5_1CILi1EEES8_S8_EEENS6_IJNS7_ILi64EEESA_SA_EEELi512ENS_10bfloat16_tEfNS_4arch4Sm90ELb0ELb1ELb1ELb1ELb0ELb0ELb0ELb0ELb0ELb0ELb0ELb0EEENS1_21CollectiveEpilogueFwdINS6_IJSA_NS7_ILi512EEESA_EEES9_SC_SE_Li256ELb1ELb0ELb0ELb0EEENS1_36VarlenDynamicPersistentTileSchedulerILi64ELi64ELi256ELi32ELb0ELb0ELb1ELb1ELb0ELb1EEEEEEEEEvNT_6ParamsE,@"STO_CUDA_ENTRY STV_DEFAULT"
_ZN7cutlass13device_kernelIN5flash11enable_sm90INS1_16FlashAttnFwdSm90INS1_25CollectiveMainloopFwdSm90ILi2EN4cute5tupleIJNS5_1CILi1EEES8_S8_EEENS6_IJNS7_ILi64EEESA_SA_EEELi512ENS_10bfloat16_tEfNS_4arch4Sm90ELb0ELb1ELb1ELb1ELb0ELb0ELb0ELb0ELb0ELb0ELb0ELb0EEENS1_21CollectiveEpilogueFwdINS6_IJSA_NS7_ILi512EEESA_EEES9_SC_SE_Li256ELb1ELb0ELb0ELb0EEENS1_36VarlenDynamicPersistentTileSchedulerILi64ELi64ELi256ELi32ELb0ELb0ELb1ELb1ELb0ELb1EEEEEEEEEvNT_6ParamsE:
[----:B------:R-:W-:Y:S01]  /*0000*/  LDC R1, c[0x0][0x37c] ;  /* 0x0000df00ff017b82 */ /* 0x000fe20000000800 */
[----:B------:R-:W-:Y:S05]  /*0010*/  EXIT ;  /* 0x000000000000794d */ /* 0x000fea0003800000 */
.L_x_8:
        /* <DEDUP_REMOVED lines=14> */
.L_x_26:


//--------------------- .text._ZN7cutlass13device_kernelIN5flash11enable_sm90INS1_16FlashAttnFwdSm90INS1_25CollectiveMainloopFwdSm90ILi2EN4cute5tupleIJNS5_1CILi1EEES8_S8_EEENS6_IJNS7_ILi64EEESA_SA_EEELi512ENS_10bfloat16_tEfNS_4arch4Sm90ELb0ELb1ELb1ELb1ELb0ELb1ELb0ELb0ELb0ELb0ELb0ELb0EEENS1_21CollectiveEpilogueFwdINS6_IJSA_NS7_ILi512EEESA_EEES9_SC_SE_Li256ELb1ELb0ELb0ELb0EEENS1_36VarlenDynamicPersistentTileSchedulerILi64ELi64ELi256ELi32ELb0ELb0ELb1ELb1ELb0ELb1EEEEEEEEEvNT_6ParamsE --------------------------
	.section	.text._ZN7cutlass13device_kernelIN5flash11enable_sm90INS1_16FlashAttnFwdSm90INS1_25CollectiveMainloopFwdSm90ILi2EN4cute5tupleIJNS5_1CILi1EEES8_S8_EEENS6_IJNS7_ILi64EEESA_SA_EEELi512ENS_10bfloat16_tEfNS_4arch4Sm90ELb0ELb1ELb1ELb1ELb0ELb1ELb0ELb0ELb0ELb0ELb0ELb0EEENS1_21CollectiveEpilogueFwdINS6_IJSA_NS7_ILi512EEESA_EEES9_SC_SE_Li256ELb1ELb0ELb0ELb0EEENS1_36VarlenDynamicPersistentTileSchedulerILi64ELi64ELi256ELi32ELb0ELb0ELb1ELb1ELb0ELb1EEEEEEEEEvNT_6ParamsE,"ax",@progbits
	.align	128
.text._ZN7cutlass13device_kernelIN5flash11enable_sm90INS1_16FlashAttnFwdSm90INS1_25CollectiveMainloopFwdSm90ILi2EN4cute5tupleIJNS5_1CILi1EEES8_S8_EEENS6_IJNS7_ILi64EEESA_SA_EEELi512ENS_10bfloat16_tEfNS_4arch4Sm90ELb0ELb1ELb1ELb1ELb0ELb1ELb0ELb0ELb0ELb0ELb0ELb0EEENS1_21CollectiveEpilogueFwdINS6_IJSA_NS7_ILi512EEESA_EEES9_SC_SE_Li256ELb1ELb0ELb0ELb0EEENS1_36VarlenDynamicPersistentTileSchedulerILi64ELi64ELi256ELi32ELb0ELb0ELb1ELb1ELb0ELb1EEEEEEEEEvNT_6ParamsE:
        .type           _ZN7cutlass13device_kernelIN5flash11enable_sm90INS1_16FlashAttnFwdSm90INS1_25CollectiveMainloopFwdSm90ILi2EN4cute5tupleIJNS5_1CILi1EEES8_S8_EEENS6_IJNS7_ILi64EEESA_SA_EEELi512ENS_10bfloat16_tEfNS_4arch4Sm90ELb0ELb1ELb1ELb1ELb0ELb1ELb0ELb0ELb0ELb0ELb0ELb0EEENS1_21CollectiveEpilogueFwdINS6_IJSA_NS7_ILi512EEESA_EEES9_SC_SE_Li256ELb1ELb0ELb0ELb0EEENS1_36VarlenDynamicPersistentTileSchedulerILi64ELi64ELi256ELi32ELb0ELb0ELb1ELb1ELb0ELb1EEEEEEEEEvNT_6ParamsE,@function
        .size           _ZN7cutlass13device_kernelIN5flash11enable_sm90INS1_16FlashAttnFwdSm90INS1_25CollectiveMainloopFwdSm90ILi2EN4cute5tupleIJNS5_1CILi1EEES8_S8_EEENS6_IJNS7_ILi64EEESA_SA_EEELi512ENS_10bfloat16_tEfNS_4arch4Sm90ELb0ELb1ELb1ELb1ELb0ELb1ELb0ELb0ELb0ELb0ELb0ELb0EEENS1_21CollectiveEpilogueFwdINS6_IJSA_NS7_ILi512EEESA_EEES9_SC_SE_Li256ELb1ELb0ELb0ELb0EEENS1_36VarlenDynamicPersistentTileSchedulerILi64ELi64ELi256ELi32ELb0ELb0ELb1ELb1ELb0ELb1EEEEEEEEEvNT_6ParamsE,(.L_x_27 - _ZN7cutlass13device_kernelIN5flash11enable_sm90INS1_16FlashAttnFwdSm90INS1_25CollectiveMainloopFwdSm90ILi2EN4cute5tupleIJNS5_1CILi1EEES8_S8_EEENS6_IJNS7_ILi64EEESA_SA_EEELi512ENS_10bfloat16_tEfNS_4arch4Sm90ELb0ELb1ELb1ELb1ELb0ELb1ELb0ELb0ELb0ELb0ELb0ELb0EEENS1_21CollectiveEpilogueFwdINS6_IJSA_NS7_ILi512EEESA_EEES9_SC_SE_Li256ELb1ELb0ELb0ELb0EEENS1_36VarlenDynamicPersistentTileSchedulerILi64ELi64ELi256ELi32ELb0ELb0ELb1ELb1ELb0ELb1EEEEEEEEEvNT_6ParamsE)
        .other          _ZN7cutlass13device_kernelIN5flash11enable_sm90INS1_16FlashAttnFwdSm90INS1_25CollectiveMainloopFwdSm90ILi2EN4cute5tupleIJNS5_1CILi1EEES8_S8_EEENS6_IJNS7_ILi64EEESA_SA_EEELi512ENS_10bfloat16_tEfNS_4arch4Sm90ELb0ELb1ELb1ELb1ELb0ELb1ELb0ELb0ELb0ELb0ELb0ELb0EEENS1_21CollectiveEpilogueFwdINS6_IJSA_NS7_ILi512EEESA_EEES9_SC_SE_Li256ELb1ELb0ELb0ELb0EEENS1_36VarlenDynamicPersistentTileSchedulerILi64ELi64ELi256ELi32ELb0ELb0ELb1ELb1ELb0ELb1EEEEEEEEEvNT_6ParamsE,@"STO_CUDA_ENTRY STV_DEFAULT"
_ZN7cutlass13device_kernelIN5flash11enable_sm90INS1_16FlashAttnFwdSm90INS1_25CollectiveMainloopFwdSm90ILi2EN4cute5tupleIJNS5_1CILi1EEES8_S8_EEENS6_IJNS7_ILi64EEESA_SA_EEELi512ENS_10bfloat16_tEfNS_4arch4Sm90ELb0ELb1ELb1ELb1ELb0ELb1ELb0ELb0ELb0ELb0ELb0ELb0EEENS1_21CollectiveEpilogueFwdINS6_IJSA_NS7_ILi512EEESA_EEES9_SC_SE_Li256ELb1ELb0ELb0ELb0EEENS1_36VarlenDynamicPersistentTileSchedulerILi64ELi64ELi256ELi32ELb0ELb0ELb1ELb1ELb0ELb1EEEEEEEEEvNT_6ParamsE:
[----:B------:R-:W-:Y:S01]  /*0000*/  LDC R1, c[0x0][0x37c] ;  /* 0x0000df00ff017b82 */ /* 0x000fe20000000800 */
[----:B------:R-:W-:Y:S05]  /*0010*/  EXIT ;  /* 0x000000000000794d */ /* 0x000fea0003800000 */
.L_x_9:
        /* <DEDUP_REMOVED lines=14> */
.L_x_27:


//--------------------- .text._ZN7cutlass13device_kernelIN5flash11enable_sm90INS1_16FlashAttnFwdSm90INS1_25CollectiveMainloopFwdSm90ILi2EN4cute5tupleIJNS5_1CILi1EEES8_S8_EEENS6_IJNS7_ILi64EEESA_SA_EEELi512ENS_10bfloat16_tEfNS_4arch4Sm90ELb0ELb1ELb1ELb1ELb0ELb0ELb1ELb0ELb0ELb0ELb0ELb0EEENS1_21CollectiveEpilogueFwdINS6_IJSA_NS7_ILi512EEESA_EEES9_SC_SE_Li256ELb1ELb0ELb0ELb0EEENS1_36VarlenDynamicPersistentTileSchedulerILi64ELi64ELi256ELi32ELb0ELb0ELb1ELb1ELb0ELb1EEEEEEEEEvNT_6ParamsE --------------------------
	.section	.text._ZN7cutlass13device_kernelIN5flash11enable_sm90INS1_16FlashAttnFwdSm90INS1_25CollectiveMainloopFwdSm90ILi2EN4cute5tupleIJNS5_1CILi1EEES8_S8_EEENS6_IJNS7_ILi64EEESA_SA_EEELi512ENS_10bfloat16_tEfNS_4arch4Sm90ELb0ELb1ELb1ELb1ELb0ELb0ELb1ELb0ELb0ELb0ELb0ELb0EEENS1_21CollectiveEpilogueFwdINS6_IJSA_NS7_ILi512EEESA_EEES9_SC_SE_Li256ELb1ELb0ELb0ELb0EEENS1_36VarlenDynamicPersistentTileSchedulerILi64ELi64ELi256ELi32ELb0ELb0ELb1ELb1ELb0ELb1EEEEEEEEEvNT_6ParamsE,"ax",@progbits
	.align	128
.text._ZN7cutlass13device_kernelIN5flash11enable_sm90INS1_16FlashAttnFwdSm90INS1_25CollectiveMainloopFwdSm90ILi2EN4cute5tupleIJNS5_1CILi1EEES8_S8_EEENS6_IJNS7_ILi64EEESA_SA_EEELi512ENS_10bfloat16_tEfNS_4arch4Sm90ELb0ELb1ELb1ELb1ELb0ELb0ELb1ELb0ELb0ELb0ELb0ELb0EEENS1_21CollectiveEpilogueFwdINS6_IJSA_NS7_ILi512EEESA_EEES9_SC_SE_Li256ELb1ELb0ELb0ELb0EEENS1_36VarlenDynamicPersistentTileSchedulerILi64ELi64ELi256ELi32ELb0ELb0ELb1ELb1ELb0ELb1EEEEEEEEEvNT_6ParamsE:
        .type           _ZN7cutlass13device_kernelIN5flash11enable_sm90INS1_16FlashAttnFwdSm90INS1_25CollectiveMainloopFwdSm90ILi2EN4cute5tupleIJNS5_1CILi1EEES8_S8_EEENS6_IJNS7_ILi64EEESA_SA_EEELi512ENS_10bfloat16_tEfNS_4arch4Sm90ELb0ELb1ELb1ELb1ELb0ELb0ELb1ELb0ELb0ELb0ELb0ELb0EEENS1_21CollectiveEpilogueFwdINS6_IJSA_NS7_ILi512EEESA_EEES9_SC_SE_Li256ELb1ELb0ELb0ELb0EEENS1_36VarlenDynamicPersistentTileSchedulerILi64ELi64ELi256ELi32ELb0ELb0ELb1ELb1ELb0ELb1EEEEEEEEEvNT_6ParamsE,@function
        .size           _ZN7cutlass13device_kernelIN5flash11enable_sm90INS1_16FlashAttnFwdSm90INS1_25CollectiveMainloopFwdSm90ILi2EN4cute5tupleIJNS5_1CILi1EEES8_S8_EEENS6_IJNS7_ILi64EEESA_SA_EEELi512ENS_10bfloat16_tEfNS_4arch4Sm90ELb0ELb1ELb1ELb1ELb0ELb0ELb1ELb0ELb0ELb0ELb0ELb0EEENS1_21CollectiveEpilogueFwdINS6_IJSA_NS7_ILi512EEESA_EEES9_SC_SE_Li256ELb1ELb0ELb0ELb0EEENS1_36VarlenDynamicPersistentTileSchedulerILi64ELi64ELi256ELi32ELb0ELb0ELb1ELb1ELb0ELb1EEEEEEEEEvNT_6ParamsE,(.L_x_28 - _ZN7cutlass13device_kernelIN5flash11enable_sm90INS1_16FlashAttnFwdSm90INS1_25CollectiveMainloopFwdSm90ILi2EN4cute5tupleIJNS5_1CILi1EEES8_S8_EEENS6_IJNS7_ILi64EEESA_SA_EEELi512ENS_10bfloat16_tEfNS_4arch4Sm90ELb0ELb1ELb1ELb1ELb0ELb0ELb1ELb0ELb0ELb0ELb0ELb0EEENS1_21CollectiveEpilogueFwdINS6_IJSA_NS7_ILi512EEESA_EEES9_SC_SE_Li256ELb1ELb0ELb0ELb0EEENS1_36VarlenDynamicPersistentTileSchedulerILi64ELi64ELi256ELi32ELb0ELb0ELb1ELb1ELb0ELb1EEEEEEEEEvNT_6ParamsE)
        .other          _ZN7cutlass13device_kernelIN5flash11enable_sm90INS1_16FlashAttnFwdSm90INS1_25CollectiveMainloopFwdSm90ILi2EN4cute5tupleIJNS5_1CILi1EEES8_S8_EEENS6_IJNS7_ILi64EEESA_SA_EEELi512ENS_10bfloat16_tEfNS_4arch4Sm90ELb0ELb1ELb1ELb1ELb0ELb0ELb1ELb0ELb0ELb0ELb0ELb0EEENS1_21CollectiveEpilogueFwdINS6_IJSA_NS7_ILi512EEESA_EEES9_SC_SE_Li256ELb1ELb0ELb0ELb0EEENS1_36VarlenDynamicPersistentTileSchedulerILi64ELi64ELi256ELi32ELb0ELb0ELb1ELb1ELb0ELb1EEEEEEEEEvNT_6ParamsE,@"STO_CUDA_ENTRY STV_DEFAULT"
_ZN7cutlass13device_kernelIN5flash11enable_sm90INS1_16FlashAttnFwdSm90INS1_25CollectiveMainloopFwdSm90ILi2EN4cute5tupleIJNS5_1CILi1EEES8_S8_EEENS6_IJNS7_ILi64EEESA_SA_EEELi512ENS_10bfloat16_tEfNS_4arch4Sm90ELb0ELb1ELb1ELb1ELb0ELb0ELb1ELb0ELb0ELb0ELb0ELb0EEENS1_21CollectiveEpilogueFwdINS6_IJSA_NS7_ILi512EEESA_EEES9_SC_SE_Li256ELb1ELb0ELb0ELb0EEENS1_36VarlenDynamicPersistentTileSchedulerILi64ELi64ELi256ELi32ELb0ELb0ELb1ELb1ELb0ELb1EEEEEEEEEvNT_6ParamsE:
[----:B------:R-:W-:Y:S01]  /*0000*/  LDC R1, c[0x0][0x37c] ;  /* 0x0000df00ff017b82 */ /* 0x000fe20000000800 */
[----:B------:R-:W-:Y:S05]  /*0010*/  EXIT ;  /* 0x000000000000794d */ /* 0x000fea0003800000 */
.L_x_10:
        /* <DEDUP_REMOVED lines=14> */
.L_x_28:


//--------------------- .text._ZN7cutlass13device_kernelIN5flash11enable_sm90INS1_16FlashAttnFwdSm90INS1_25CollectiveMainloopFwdSm90ILi2EN4cute5tupleIJNS5_1CILi1EEES8_S8_EEENS6_IJNS7_ILi64EEESA_SA_EEELi512ENS_10bfloat16_tEfNS_4arch4Sm90ELb0ELb1ELb1ELb1ELb0ELb1ELb1ELb0ELb0ELb0ELb0ELb0EEENS1_21CollectiveEpilogueFwdINS6_IJSA_NS7_ILi512EEESA_EEES9_SC_SE_Li256ELb1ELb0ELb0ELb0EEENS1_36VarlenDynamicPersistentTileSchedulerILi64ELi64ELi256ELi32ELb0ELb0ELb1ELb1ELb0ELb1EEEEEEEEEvNT_6ParamsE --------------------------
	.section	.text._ZN7cutlass13device_kernelIN5flash11enable_sm90INS1_16FlashAttnFwdSm90INS1_25CollectiveMainloopFwdSm90ILi2EN4cute5tupleIJNS5_1CILi1EEES8_S8_EEENS6_IJNS7_ILi64EEESA_SA_EEELi512ENS_10bfloat16_tEfNS_4arch4Sm90ELb0ELb1ELb1ELb1ELb0ELb1ELb1ELb0ELb0ELb0ELb0ELb0EEENS1_21CollectiveEpilogueFwdINS6_IJSA_NS7_ILi512EEESA_EEES9_SC_SE_Li256ELb1ELb0ELb0ELb0EEENS1_36VarlenDynamicPersistentTileSchedulerILi64ELi64ELi256ELi32ELb0ELb0ELb1ELb1ELb0ELb1EEEEEEEEEvNT_6ParamsE,"ax",@progbits
	.align	128
.text._ZN7cutlass13device_kernelIN5flash11enable_sm90INS1_16FlashAttnFwdSm90INS1_25CollectiveMainloopFwdSm90ILi2EN4cute5tupleIJNS5_1CILi1EEES8_S8_EEENS6_IJNS7_ILi64EEESA_SA_EEELi512ENS_10bfloat16_tEfNS_4arch4Sm90ELb0ELb1ELb1ELb1ELb0ELb1ELb1ELb0ELb0ELb0ELb0ELb0EEENS1_21CollectiveEpilogueFwdINS6_IJSA_NS7_ILi512EEESA_EEES9_SC_SE_Li256ELb1ELb0ELb0ELb0EEENS1_36VarlenDynamicPersistentTileSchedulerILi64ELi64ELi256ELi32ELb0ELb0ELb1ELb1ELb0ELb1EEEEEEEEEvNT_6ParamsE:
        .type           _ZN7cutlass13device_kernelIN5flash11enable_sm90INS1_16FlashAttnFwdSm90INS1_25CollectiveMainloopFwdSm90ILi2EN4cute5tupleIJNS5_1CILi1EEES8_S8_EEENS6_IJNS7_ILi64EEESA_SA_EEELi512ENS_10bfloat16_tEfNS_4arch4Sm90ELb0ELb1ELb1ELb1ELb0ELb1ELb1ELb0ELb0ELb0ELb0ELb0EEENS1_21CollectiveEpilogueFwdINS6_IJSA_NS7_ILi512EEESA_EEES9_SC_SE_Li256ELb1ELb0ELb0ELb0EEENS1_36VarlenDynamicPersistentTileSchedulerILi64ELi64ELi256ELi32ELb0ELb0ELb1ELb1ELb0ELb1EEEEEEEEEvNT_6ParamsE,@function
        .size           _ZN7cutlass13device_kernelIN5flash11enable_sm90INS1_16FlashAttnFwdSm90INS1_25CollectiveMainloopFwdSm90ILi2EN4cute5tupleIJNS5_1CILi1EEES8_S8_EEENS6_IJNS7_ILi64EEESA_SA_EEELi512ENS_10bfloat16_tEfNS_4arch4Sm90ELb0ELb1ELb1ELb1ELb0ELb1ELb1ELb0ELb0ELb0ELb0ELb0EEENS1_21CollectiveEpilogueFwdINS6_IJSA_NS7_ILi512EEESA_EEES9_SC_SE_Li256ELb1ELb0ELb0ELb0EEENS1_36VarlenDynamicPersistentTileSchedulerILi64ELi64ELi256ELi32ELb0ELb0ELb1ELb1ELb0ELb1EEEEEEEEEvNT_6ParamsE,(.L_x_29 - _ZN7cutlass13device_kernelIN5flash11enable_sm90INS1_16FlashAttnFwdSm90INS1_25CollectiveMainloopFwdSm90ILi2EN4cute5tupleIJNS5_1CILi1EEES8_S8_EEENS6_IJNS7_ILi64EEESA_SA_EEELi512ENS_10bfloat16_tEfNS_4arch4Sm90ELb0ELb1ELb1ELb1ELb0ELb1ELb1ELb0ELb0ELb0ELb0ELb0EEENS1_21CollectiveEpilogueFwdINS6_IJSA_NS7_ILi512EEESA_EEES9_SC_SE_Li256ELb1ELb0ELb0ELb0EEENS1_36VarlenDynamicPersistentTileSchedulerILi64ELi64ELi256ELi32ELb0ELb0ELb1ELb1ELb0ELb1EEEEEEEEEvNT_6ParamsE)
        .other          _ZN7cutlass13device_kernelIN5flash11enable_sm90INS1_16FlashAttnFwdSm90INS1_25CollectiveMainloopFwdSm90ILi2EN4cute5tupleIJNS5_1CILi1EEES8_S8_EEENS6_IJNS7_ILi64EEESA_SA_EEELi512ENS_10bfloat16_tEfNS_4arch4Sm90ELb0ELb1ELb1ELb1ELb0ELb1ELb1ELb0ELb0ELb0ELb0ELb0EEENS1_21CollectiveEpilogueFwdINS6_IJSA_NS7_ILi512EEESA_EEES9_SC_SE_Li256ELb1ELb0ELb0ELb0EEENS1_36VarlenDynamicPersistentTileSchedulerILi64ELi64ELi256ELi32ELb0ELb0ELb1ELb1ELb0ELb1EEEEEEEEEvNT_6ParamsE,@"STO_CUDA_ENTRY STV_DEFAULT"
_ZN7cutlass13device_kernelIN5flash11enable_sm90INS1_16FlashAttnFwdSm90INS1_25CollectiveMainloopFwdSm90ILi2EN4cute5tupleIJNS5_1CILi1EEES8_S8_EEENS6_IJNS7_ILi64EEESA_SA_EEELi512ENS_10bfloat16_tEfNS_4arch4Sm90ELb0ELb1ELb1ELb1ELb0ELb1ELb1ELb0ELb0ELb0ELb0ELb0EEENS1_21CollectiveEpilogueFwdINS6_IJSA_NS7_ILi512EEESA_EEES9_SC_SE_Li256ELb1ELb0ELb0ELb0EEENS1_36VarlenDynamicPersistentTileSchedulerILi64ELi64ELi256ELi32ELb0ELb0ELb1ELb1ELb0ELb1EEEEEEEEEvNT_6ParamsE:
[----:B------:R-:W-:Y:S01]  /*0000*/  LDC R1, c[0x0][0x37c] ;  /* 0x0000df00ff017b82 */ /* 0x000fe20000000800 */
[----:B------:R-:W-:Y:S05]  /*0010*/  EXIT ;  /* 0x000000000000794d */ /* 0x000fea0003800000 */
.L_x_11:
        /* <DEDUP_REMOVED lines=14> */
.L_x_29:


//--------------------- .text._ZN7cutlass13device_kernelIN5flash11enable_sm90INS1_16FlashAttnFwdSm90INS1_25CollectiveMainloopFwdSm90ILi2EN4cute5tupleIJNS5_1CILi1EEES8_S8_EEENS6_IJNS7_ILi64EEESA_SA_EEELi512ENS_10bfloat16_tEfNS_4arch4Sm90ELb1ELb0ELb1ELb0ELb0ELb0ELb0ELb0ELb0ELb0ELb0ELb0EEENS1_21CollectiveEpilogueFwdINS6_IJSA_NS7_ILi512EEESA_EEES9_SC_SE_Li256ELb0ELb0ELb0ELb0EEENS1_30DynamicPersistentTileSchedulerILi256ELi32ELb0ELb0ELb1EEEEEEEEEvNT_6ParamsE --------------------------
	.section	.text._ZN7cutlass13device_kernelIN5flash11enable_sm90INS1_16FlashAttnFwdSm90INS1_25CollectiveMainloopFwdSm90ILi2EN4cute5tupleIJNS5_1CILi1EEES8_S8_EEENS6_IJNS7_ILi64EEESA_SA_EEELi512ENS_10bfloat16_tEfNS_4arch4Sm90ELb1ELb0ELb1ELb0ELb0ELb0ELb0ELb0ELb0ELb0ELb0ELb0EEENS1_21CollectiveEpilogueFwdINS6_IJSA_NS7_ILi512EEESA_EEES9_SC_SE_Li256ELb0ELb0ELb0ELb0EEENS1_30DynamicPersistentTileSchedulerILi256ELi32ELb0ELb0ELb1EEEEEEEEEvNT_6ParamsE,"ax",@progbits
	.align	128
.text._ZN7cutlass13device_kernelIN5flash11enable_sm90INS1_16FlashAttnFwdSm90INS1_25CollectiveMainloopFwdSm90ILi2EN4cute5tupleIJNS5_1CILi1EEES8_S8_EEENS6_IJNS7_ILi64EEESA_SA_EEELi512ENS_10bfloat16_tEfNS_4arch4Sm90ELb1ELb0ELb1ELb0ELb0ELb0ELb0ELb0ELb0ELb0ELb0ELb0EEENS1_21CollectiveEpilogueFwdINS6_IJSA_NS7_ILi512EEESA_EEES9_SC_SE_Li256ELb0ELb0ELb0ELb0EEENS1_30DynamicPersistentTileSchedulerILi256ELi32ELb0ELb0ELb1EEEEEEEEEvNT_6ParamsE:
        .type           _ZN7cutlass13device_kernelIN5flash11enable_sm90INS1_16FlashAttnFwdSm90INS1_25CollectiveMainloopFwdSm90ILi2EN4cute5tupleIJNS5_1CILi1EEES8_S8_EEENS6_IJNS7_ILi64EEESA_SA_EEELi512ENS_10bfloat16_tEfNS_4arch4Sm90ELb1ELb0ELb1ELb0ELb0ELb0ELb0ELb0ELb0ELb0ELb0ELb0EEENS1_21CollectiveEpilogueFwdINS6_IJSA_NS7_ILi512EEESA_EEES9_SC_SE_Li256ELb0ELb0ELb0ELb0EEENS1_30DynamicPersistentTileSchedulerILi256ELi32ELb0ELb0ELb1EEEEEEEEEvNT_6ParamsE,@function
        .size           _ZN7cutlass13device_kernelIN5flash11enable_sm90INS1_16FlashAttnFwdSm90INS1_25CollectiveMainloopFwdSm90ILi2EN4cute5tupleIJNS5_1CILi1EEES8_S8_EEENS6_IJNS7_ILi64EEESA_SA_EEELi512ENS_10bfloat16_tEfNS_4arch4Sm90ELb1ELb0ELb1ELb0ELb0ELb0ELb0ELb0ELb0ELb0ELb0ELb0EEENS1_21CollectiveEpilogueFwdINS6_IJSA_NS7_ILi512EEESA_EEES9_SC_SE_Li256ELb0ELb0ELb0ELb0EEENS1_30DynamicPersistentTileSchedulerILi256ELi32ELb0ELb0ELb1EEEEEEEEEvNT_6ParamsE,(.L_x_30 - _ZN7cutlass13device_kernelIN5flash11enable_sm90INS1_16FlashAttnFwdSm90INS1_25CollectiveMainloopFwdSm90ILi2EN4cute5tupleIJNS5_1CILi1EEES8_S8_EEENS6_IJNS7_ILi64EEESA_SA_EEELi512ENS_10bfloat16_tEfNS_4arch4Sm90ELb1ELb0ELb1ELb0ELb0ELb0ELb0ELb0ELb0ELb0ELb0ELb0EEENS1_21CollectiveEpilogueFwdINS6_IJSA_NS7_ILi512EEESA_EEES9_SC_SE_Li256ELb0ELb0ELb0ELb0EEENS1_30DynamicPersistentTileSchedulerILi256ELi32ELb0ELb0ELb1EEEEEEEEEvNT_6ParamsE)
        .other          _ZN7cutlass13device_kernelIN5flash11enable_sm90INS1_16FlashAttnFwdSm90INS1_25CollectiveMainloopFwdSm90ILi2EN4cute5tupleIJNS5_1CILi1EEES8_S8_EEENS6_IJNS7_ILi64EEESA_SA_EEELi512ENS_10bfloat16_tEfNS_4arch4Sm90ELb1ELb0ELb1ELb0ELb0ELb0ELb0ELb0ELb0ELb0ELb0ELb0EEENS1_21CollectiveEpilogueFwdINS6_IJSA_NS7_ILi512EEESA_EEES9_SC_SE_Li256ELb0ELb0ELb0ELb0EEENS1_30DynamicPersistentTileSchedulerILi256ELi32ELb0ELb0ELb1EEEEEEEEEvNT_6ParamsE,@"STO_CUDA_ENTRY STV_DEFAULT"
_ZN7cutlass13device_kernelIN5flash11enable_sm90INS1_16FlashAttnFwdSm90INS1_25CollectiveMainloopFwdSm90ILi2EN4cute5tupleIJNS5_1CILi1EEES8_S8_EEENS6_IJNS7_ILi64EEESA_SA_EEELi512ENS_10bfloat16_tEfNS_4arch4Sm90ELb1ELb0ELb1ELb0ELb0ELb0ELb0ELb0ELb0ELb0ELb0ELb0EEENS1_21CollectiveEpilogueFwdINS6_IJSA_NS7_ILi512EEESA_EEES9_SC_SE_Li256ELb0ELb0ELb0ELb0EEENS1_30DynamicPersistentTileSchedulerILi256ELi32ELb0ELb0ELb1EEEEEEEEEvNT_6ParamsE:
[----:B------:R-:W-:Y:S01]  /*0000*/  LDC R1, c[0x0][0x37c] ;  /* 0x0000df00ff017b82 */ /* 0x000fe20000000800 */
[----:B------:R-:W-:Y:S05]  /*0010*/  EXIT ;  /* 0x000000000000794d */ /* 0x000fea0003800000 */
.L_x_12:
        /* <DEDUP_REMOVED lines=14> */
.L_x_30:


//--------------------- .text._ZN7cutlass13device_kernelIN5flash11enable_sm90INS1_16FlashAttnFwdSm90INS1_25CollectiveMainloopFwdSm90ILi2EN4cute5tupleIJNS5_1CILi1EEES8_S8_EEENS6_IJNS7_ILi64EEESA_SA_EEELi512ENS_10bfloat16_tEfNS_4arch4Sm90ELb1ELb0ELb1ELb0ELb0ELb0ELb1ELb0ELb0ELb0ELb0ELb0EEENS1_21CollectiveEpilogueFwdINS6_IJSA_NS7_ILi512EEESA_EEES9_SC_SE_Li256ELb0ELb0ELb0ELb0EEENS1_30DynamicPersistentTileSchedulerILi256ELi32ELb0ELb0ELb1EEEEEEEEEvNT_6ParamsE --------------------------
	.section	.text._ZN7cutlass13device_kernelIN5flash11enable_sm90INS1_16FlashAttnFwdSm90INS1_25CollectiveMainloopFwdSm90ILi2EN4cute5tupleIJNS5_1CILi1EEES8_S8_EEENS6_IJNS7_ILi64EEESA_SA_EEELi512ENS_10bfloat16_tEfNS_4arch4Sm90ELb1ELb0ELb1ELb0ELb0ELb0ELb1ELb0ELb0ELb0ELb0ELb0EEENS1_21CollectiveEpilogueFwdINS6_IJSA_NS7_ILi512EEESA_EEES9_SC_SE_Li256ELb0ELb0ELb0ELb0EEENS1_30DynamicPersistentTileSchedulerILi256ELi32ELb0ELb0ELb1EEEEEEEEEvNT_6ParamsE,"ax",@progbits
	.align	128
.text._ZN7cutlass13device_kernelIN5flash11enable_sm90INS1_16FlashAttnFwdSm90INS1_25CollectiveMainloopFwdSm90ILi2EN4cute5tupleIJNS5_1CILi1EEES8_S8_EEENS6_IJNS7_ILi64EEESA_SA_EEELi512ENS_10bfloat16_tEfNS_4arch4Sm90ELb1ELb0ELb1ELb0ELb0ELb0ELb1ELb0ELb0ELb0ELb0ELb0EEENS1_21CollectiveEpilogueFwdINS6_IJSA_NS7_ILi512EEESA_EEES9_SC_SE_Li256ELb0ELb0ELb0ELb0EEENS1_30DynamicPersistentTileSchedulerILi256ELi32ELb0ELb0ELb1EEEEEEEEEvNT_6ParamsE:
        .type           _ZN7cutlass13device_kernelIN5flash11enable_sm90INS1_16FlashAttnFwdSm90INS1_25CollectiveMainloopFwdSm90ILi2EN4cute5tupleIJNS5_1CILi1EEES8_S8_EEENS6_IJNS7_ILi64EEESA_SA_EEELi512ENS_10bfloat16_tEfNS_4arch4Sm90ELb1ELb0ELb1ELb0ELb0ELb0ELb1ELb0ELb0ELb0ELb0ELb0EEENS1_21CollectiveEpilogueFwdINS6_IJSA_NS7_ILi512EEESA_EEES9_SC_SE_Li256ELb0ELb0ELb0ELb0EEENS1_30DynamicPersistentTileSchedulerILi256ELi32ELb0ELb0ELb1EEEEEEEEEvNT_6ParamsE,@function
        .size           _ZN7cutlass13device_kernelIN5flash11enable_sm90INS1_16FlashAttnFwdSm90INS1_25CollectiveMainloopFwdSm90ILi2EN4cute5tupleIJNS5_1CILi1EEES8_S8_EEENS6_IJNS7_ILi64EEESA_SA_EEELi512ENS_10bfloat16_tEfNS_4arch4Sm90ELb1ELb0ELb1ELb0ELb0ELb0ELb1ELb0ELb0ELb0ELb0ELb0EEENS1_21CollectiveEpilogueFwdINS6_IJSA_NS7_ILi512EEESA_EEES9_SC_SE_Li256ELb0ELb0ELb0ELb0EEENS1_30DynamicPersistentTileSchedulerILi256ELi32ELb0ELb0ELb1EEEEEEEEEvNT_6ParamsE,(.L_x_31 - _ZN7cutlass13device_kernelIN5flash11enable_sm90INS1_16FlashAttnFwdSm90INS1_25CollectiveMainloopFwdSm90ILi2EN4cute5tupleIJNS5_1CILi1EEES8_S8_EEENS6_IJNS7_ILi64EEESA_SA_EEELi512ENS_10bfloat16_tEfNS_4arch4Sm90ELb1ELb0ELb1ELb0ELb0ELb0ELb1ELb0ELb0ELb0ELb0ELb0EEENS1_21CollectiveEpilogueFwdINS6_IJSA_NS7_ILi512EEESA_EEES9_SC_SE_Li256ELb0ELb0ELb0ELb0EEENS1_30DynamicPersistentTileSchedulerILi256ELi32ELb0ELb0ELb1EEEEEEEEEvNT_6ParamsE)
        .other          _ZN7cutlass13device_kernelIN5flash11enable_sm90INS1_16FlashAttnFwdSm90INS1_25CollectiveMainloopFwdSm90ILi2EN4cute5tupleIJNS5_1CILi1EEES8_S8_EEENS6_IJNS7_ILi64EEESA_SA_EEELi512ENS_10bfloat16_tEfNS_4arch4Sm90ELb1ELb0ELb1ELb0ELb0ELb0ELb1ELb0ELb0ELb0ELb0ELb0EEENS1_21CollectiveEpilogueFwdINS6_IJSA_NS7_ILi512EEESA_EEES9_SC_SE_Li256ELb0ELb0ELb0ELb0EEENS1_30DynamicPersistentTileSchedulerILi256ELi32ELb0ELb0ELb1EEEEEEEEEvNT_6ParamsE,@"STO_CUDA_ENTRY STV_DEFAULT"
_ZN7cutlass13device_kernelIN5flash11enable_sm90INS1_16FlashAttnFwdSm90INS1_25CollectiveMainloopFwdSm90ILi2EN4cute5tupleIJNS5_1CILi1EEES8_S8_EEENS6_IJNS7_ILi64EEESA_SA_EEELi512ENS_10bfloat16_tEfNS_4arch4Sm90ELb1ELb0ELb1ELb0ELb0ELb0ELb1ELb0ELb0ELb0ELb0ELb0EEENS1_21CollectiveEpilogueFwdINS6_IJSA_NS7_ILi512EEESA_EEES9_SC_SE_Li256ELb0ELb0ELb0ELb0EEENS1_30DynamicPersistentTileSchedulerILi256ELi32ELb0ELb0ELb1EEEEEEEEEvNT_6ParamsE:
[----:B------:R-:W-:Y:S01]  /*0000*/  LDC R1, c[0x0][0x37c] ;  /* 0x0000df00ff017b82 */ /* 0x000fe20000000800 */
[----:B------:R-:W-:Y:S05]  /*0010*/  EXIT ;  /* 0x000000000000794d */ /* 0x000fea0003800000 */
.L_x_13:
        /* <DEDUP_REMOVED lines=14> */
.L_x_31:


//--------------------- .text._ZN7cutlass13device_kernelIN5flash11enable_sm90INS1_16FlashAttnFwdSm90INS1_25CollectiveMainloopFwdSm90ILi2EN4cute5tupleIJNS5_1CILi1EEES8_S8_EEENS6_IJNS7_ILi64EEESA_SA_EEELi512ENS_10bfloat16_tEfNS_4arch4Sm90ELb1ELb0ELb1ELb1ELb0ELb0ELb0ELb0ELb0ELb0ELb0ELb0EEENS1_21CollectiveEpilogueFwdINS6_IJSA_NS7_ILi512EEESA_EEES9_SC_SE_Li256ELb1ELb0ELb0ELb0EEENS1_36VarlenDynamicPersistentTileSchedulerILi64ELi64ELi256ELi32ELb0ELb0ELb1ELb1ELb1ELb1EEEEEEEEEvNT_6ParamsE --------------------------
	.section	.text._ZN7cutlass13device_kernelIN5flash11enable_sm90INS1_16FlashAttnFwdSm90INS1_25CollectiveMainloopFwdSm90ILi2EN4cute5tupleIJNS5_1CILi1EEES8_S8_EEENS6_IJNS7_ILi64EEESA_SA_EEELi512ENS_10bfloat16_tEfNS_4arch4Sm90ELb1ELb0ELb1ELb1ELb0ELb0ELb0ELb0ELb0ELb0ELb0ELb0EEENS1_21CollectiveEpilogueFwdINS6_IJSA_NS7_ILi512EEESA_EEES9_SC_SE_Li256ELb1ELb0ELb0ELb0EEENS1_36VarlenDynamicPersistentTileSchedulerILi64ELi64ELi256ELi32ELb0ELb0ELb1ELb1ELb1ELb1EEEEEEEEEvNT_6ParamsE,"ax",@progbits
	.align	128
.text._ZN7cutlass13device_kernelIN5flash11enable_sm90INS1_16FlashAttnFwdSm90INS1_25CollectiveMainloopFwdSm90ILi2EN4cute5tupleIJNS5_1CILi1EEES8_S8_EEENS6_IJNS7_ILi64EEESA_SA_EEELi512ENS_10bfloat16_tEfNS_4arch4Sm90ELb1ELb0ELb1ELb1ELb0ELb0ELb0ELb0ELb0ELb0ELb0ELb0EEENS1_21CollectiveEpilogueFwdINS6_IJSA_NS7_ILi512EEESA_EEES9_SC_SE_Li256ELb1ELb0ELb0ELb0EEENS1_36VarlenDynamicPersistentTileSchedulerILi64ELi64ELi256ELi32ELb0ELb0ELb1ELb1ELb1ELb1EEEEEEEEEvNT_6ParamsE:
        .type           _ZN7cutlass13device_kernelIN5flash11enable_sm90INS1_16FlashAttnFwdSm90INS1_25CollectiveMainloopFwdSm90ILi2EN4cute5tupleIJNS5_1CILi1EEES8_S8_EEENS6_IJNS7_ILi64EEESA_SA_EEELi512ENS_10bfloat16_tEfNS_4arch4Sm90ELb1ELb0ELb1ELb1ELb0ELb0ELb0ELb0ELb0ELb0ELb0ELb0EEENS1_21CollectiveEpilogueFwdINS6_IJSA_NS7_ILi512EEESA_EEES9_SC_SE_Li256ELb1ELb0ELb0ELb0EEENS1_36VarlenDynamicPersistentTileSchedulerILi64ELi64ELi256ELi32ELb0ELb0ELb1ELb1ELb1ELb1EEEEEEEEEvNT_6ParamsE,@function
        .size           _ZN7cutlass13device_kernelIN5flash11enable_sm90INS1_16FlashAttnFwdSm90INS1_25CollectiveMainloopFwdSm90ILi2EN4cute5tupleIJNS5_1CILi1EEES8_S8_EEENS6_IJNS7_ILi64EEESA_SA_EEELi512ENS_10bfloat16_tEfNS_4arch4Sm90ELb1ELb0ELb1ELb1ELb0ELb0ELb0ELb0ELb0ELb0ELb0ELb0EEENS1_21CollectiveEpilogueFwdINS6_IJSA_NS7_ILi512EEESA_EEES9_SC_SE_Li256ELb1ELb0ELb0ELb0EEENS1_36VarlenDynamicPersistentTileSchedulerILi64ELi64ELi256ELi32ELb0ELb0ELb1ELb1ELb1ELb1EEEEEEEEEvNT_6ParamsE,(.L_x_32 - _ZN7cutlass13device_kernelIN5flash11enable_sm90INS1_16FlashAttnFwdSm90INS1_25CollectiveMainloopFwdSm90ILi2EN4cute5tupleIJNS5_1CILi1EEES8_S8_EEENS6_IJNS7_ILi64EEESA_SA_EEELi512ENS_10bfloat16_tEfNS_4arch4Sm90ELb1ELb0ELb1ELb1ELb0ELb0ELb0ELb0ELb0ELb0ELb0ELb0EEENS1_21CollectiveEpilogueFwdINS6_IJSA_NS7_ILi512EEESA_EEES9_SC_SE_Li256ELb1ELb0ELb0ELb0EEENS1_36VarlenDynamicPersistentTileSchedulerILi64ELi64ELi256ELi32ELb0ELb0ELb1ELb1ELb1ELb1EEEEEEEEEvNT_6ParamsE)
        .other          _ZN7cutlass13device_kernelIN5flash11enable_sm90INS1_16FlashAttnFwdSm90INS1_25CollectiveMainloopFwdSm90ILi2EN4cute5tupleIJNS5_1CILi1EEES8_S8_EEENS6_IJNS7_ILi64EEESA_SA_EEELi512ENS_10bfloat16_tEfNS_4arch4Sm90ELb1ELb0ELb1ELb1ELb0ELb0ELb0ELb0ELb0ELb0ELb0ELb0EEENS1_21CollectiveEpilogueFwdINS6_IJSA_NS7_ILi512EEESA_EEES9_SC_SE_Li256ELb1ELb0ELb0ELb0EEENS1_36VarlenDynamicPersistentTileSchedulerILi64ELi64ELi256ELi32ELb0ELb0ELb1ELb1ELb1ELb1EEEEEEEEEvNT_6ParamsE,@"STO_CUDA_ENTRY STV_DEFAULT"
_ZN7cutlass13device_kernelIN5flash11enable_sm90INS1_16FlashAttnFwdSm90INS1_25CollectiveMainloopFwdSm90ILi2EN4cute5tupleIJNS5_1CILi1EEES8_S8_EEENS6_IJNS7_ILi64EEESA_SA_EEELi512ENS_10bfloat16_tEfNS_4arch4Sm90ELb1ELb0ELb1ELb1ELb0ELb0ELb0ELb0ELb0ELb0ELb0ELb0EEENS1_21CollectiveEpilogueFwdINS6_IJSA_NS7_ILi512EEESA_EEES9_SC_SE_Li256ELb1ELb0ELb0ELb0EEENS1_36VarlenDynamicPersistentTileSchedulerILi64ELi64ELi256ELi32ELb0ELb0ELb1ELb1ELb1ELb1EEEEEEEEEvNT_6ParamsE:
[----:B------:R-:W-:Y:S01]  /*0000*/  LDC R1, c[0x0][0x37c] ;  /* 0x0000df00ff017b82 */ /* 0x000fe20000000800 */
[----:B------:R-:W-:Y:S05]  /*0010*/  EXIT ;  /* 0x000000000000794d */ /* 0x000fea0003800000 */
.L_x_14:
        /* <DEDUP_REMOVED lines=14> */
.L_x_32:


//--------------------- .text._ZN7cutlass13device_kernelIN5flash11enable_sm90INS1_16FlashAttnFwdSm90INS1_25CollectiveMainloopFwdSm90ILi2EN4cute5tupleIJNS5_1CILi1EEES8_S8_EEENS6_IJNS7_ILi64EEESA_SA_EEELi512ENS_10bfloat16_tEfNS_4arch4Sm90ELb1ELb0ELb1ELb1ELb0ELb1ELb0ELb0ELb0ELb0ELb0ELb0EEENS1_21CollectiveEpilogueFwdINS6_IJSA_NS7_ILi512EEESA_EEES9_SC_SE_Li256ELb1ELb0ELb0ELb0EEENS1_36VarlenDynamicPersistentTileSchedulerILi64ELi64ELi256ELi32ELb0ELb0ELb1ELb1ELb1ELb1EEEEEEEEEvNT_6ParamsE --------------------------
	.section	.text._ZN7cutlass13device_kernelIN5flash11enable_sm90INS1_16FlashAttnFwdSm90INS1_25CollectiveMainloopFwdSm90ILi2EN4cute5tupleIJNS5_1CILi1EEES8_S8_EEENS6_IJNS7_ILi64EEESA_SA_EEELi512ENS_10bfloat16_tEfNS_4arch4Sm90ELb1ELb0ELb1ELb1ELb0ELb1ELb0ELb0ELb0ELb0ELb0ELb0EEENS1_21CollectiveEpilogueFwdINS6_IJSA_NS7_ILi512EEESA_EEES9_SC_SE_Li256ELb1ELb0ELb0ELb0EEENS1_36VarlenDynamicPersistentTileSchedulerILi64ELi64ELi256ELi32ELb0ELb0ELb1ELb1ELb1ELb1EEEEEEEEEvNT_6ParamsE,"ax",@progbits
	.align	128
.text._ZN7cutlass13device_kernelIN5flash11enable_sm90INS1_16FlashAttnFwdSm90INS1_25CollectiveMainloopFwdSm90ILi2EN4cute5tupleIJNS5_1CILi1EEES8_S8_EEENS6_IJNS7_ILi64EEESA_SA_EEELi512ENS_10bfloat16_tEfNS_4arch4Sm90ELb1ELb0ELb1ELb1ELb0ELb1ELb0ELb0ELb0ELb0ELb0ELb0EEENS1_21CollectiveEpilogueFwdINS6_IJSA_NS7_ILi512EEESA_EEES9_SC_SE_Li256ELb1ELb0ELb0ELb0EEENS1_36VarlenDynamicPersistentTileSchedulerILi64ELi64ELi256ELi32ELb0ELb0ELb1ELb1ELb1ELb1EEEEEEEEEvNT_6ParamsE:
        .type           _ZN7cutlass13device_kernelIN5flash11enable_sm90INS1_16FlashAttnFwdSm90INS1_25CollectiveMainloopFwdSm90ILi2EN4cute5tupleIJNS5_1CILi1EEES8_S8_EEENS6_IJNS7_ILi64EEESA_SA_EEELi512ENS_10bfloat16_tEfNS_4arch4Sm90ELb1ELb0ELb1ELb1ELb0ELb1ELb0ELb0ELb0ELb0ELb0ELb0EEENS1_21CollectiveEpilogueFwdINS6_IJSA_NS7_ILi512EEESA_EEES9_SC_SE_Li256ELb1ELb0ELb0ELb0EEENS1_36VarlenDynamicPersistentTileSchedulerILi64ELi64ELi256ELi32ELb0ELb0ELb1ELb1ELb1ELb1EEEEEEEEEvNT_6ParamsE,@function
        .size           _ZN7cutlass13device_kernelIN5flash11enable_sm90INS1_16FlashAttnFwdSm90INS1_25CollectiveMainloopFwdSm90ILi2EN4cute5tupleIJNS5_1CILi1EEES8_S8_EEENS6_IJNS7_ILi64EEESA_SA_EEELi512ENS_10bfloat16_tEfNS_4arch4Sm90ELb1ELb0ELb1ELb1ELb0ELb1ELb0ELb0ELb0ELb0ELb0ELb0EEENS1_21CollectiveEpilogueFwdINS6_IJSA_NS7_ILi512EEESA_EEES9_SC_SE_Li256ELb1ELb0ELb0ELb0EEENS1_36VarlenDynamicPersistentTileSchedulerILi64ELi64ELi256ELi32ELb0ELb0ELb1ELb1ELb1ELb1EEEEEEEEEvNT_6ParamsE,(.L_x_33 - _ZN7cutlass13device_kernelIN5flash11enable_sm90INS1_16FlashAttnFwdSm90INS1_25CollectiveMainloopFwdSm90ILi2EN4cute5tupleIJNS5_1CILi1EEES8_S8_EEENS6_IJNS7_ILi64EEESA_SA_EEELi512ENS_10bfloat16_tEfNS_4arch4Sm90ELb1ELb0ELb1ELb1ELb0ELb1ELb0ELb0ELb0ELb0ELb0ELb0EEENS1_21CollectiveEpilogueFwdINS6_IJSA_NS7_ILi512EEESA_EEES9_SC_SE_Li256ELb1ELb0ELb0ELb0EEENS1_36VarlenDynamicPersistentTileSchedulerILi64ELi64ELi256ELi32ELb0ELb0ELb1ELb1ELb1ELb1EEEEEEEEEvNT_6ParamsE)
        .other          _ZN7cutlass13device_kernelIN5flash11enable_sm90INS1_16FlashAttnFwdSm90INS1_25CollectiveMainloopFwdSm90ILi2EN4cute5tupleIJNS5_1CILi1EEES8_S8_EEENS6_IJNS7_ILi64EEESA_SA_EEELi512ENS_10bfloat16_tEfNS_4arch4Sm90ELb1ELb0ELb1ELb1ELb0ELb1ELb0ELb0ELb0ELb0ELb0ELb0EEENS1_21CollectiveEpilogueFwdINS6_IJSA_NS7_ILi512EEESA_EEES9_SC_SE_Li256ELb1ELb0ELb0ELb0EEENS1_36VarlenDynamicPersistentTileSchedulerILi64ELi64ELi256ELi32ELb0ELb0ELb1ELb1ELb1ELb1EEEEEEEEEvNT_6ParamsE,@"STO_CUDA_ENTRY STV_DEFAULT"
_ZN7cutlass13device_kernelIN5flash11enable_sm90INS1_16FlashAttnFwdSm90INS1_25CollectiveMainloopFwdSm90ILi2EN4cute5tupleIJNS5_1CILi1EEES8_S8_EEENS6_IJNS7_ILi64EEESA_SA_EEELi512ENS_10bfloat16_tEfNS_4arch4Sm90ELb1ELb0ELb1ELb1ELb0ELb1ELb0ELb0ELb0ELb0ELb0ELb0EEENS1_21CollectiveEpilogueFwdINS6_IJSA_NS7_ILi512EEESA_EEES9_SC_SE_Li256ELb1ELb0ELb0ELb0EEENS1_36VarlenDynamicPersistentTileSchedulerILi64ELi64ELi256ELi32ELb0ELb0ELb1ELb1ELb1ELb1EEEEEEEEEvNT_6ParamsE:
[----:B------:R-:W-:Y:S01]  /*0000*/  LDC R1, c[0x0][0x37c] ;  /* 0x0000df00ff017b82 */ /* 0x000fe20000000800 */
[----:B------:R-:W-:Y:S05]  /*0010*/  EXIT ;  /* 0x000000000000794d */ /* 0x000fea0003800000 */
.L_x_15:
        /* <DEDUP_REMOVED lines=14> */
.L_x_33:


//--------------------- .text._ZN7cutlass13device_kernelIN5flash11enable_sm90INS1_16FlashAttnFwdSm90INS1_25CollectiveMainloopFwdSm90ILi2EN4cute5tupleIJNS5_1CILi1EEES8_S8_EEENS6_IJNS7_ILi64EEESA_SA_EEELi512ENS_10bfloat16_tEfNS_4arch4Sm90ELb1ELb0ELb1ELb1ELb0ELb0ELb1ELb0ELb0ELb0ELb0ELb0EEENS1_21CollectiveEpilogueFwdINS6_IJSA_NS7_ILi512EEESA_EEES9_SC_SE_Li256ELb1ELb0ELb0ELb0EEENS1_36VarlenDynamicPersistentTileSchedulerILi64ELi64ELi256ELi32ELb0ELb0ELb1ELb1ELb1ELb1EEEEEEEEEvNT_6ParamsE --------------------------
	.section	.text._ZN7cutlass13device_kernelIN5flash11enable_sm90INS1_16FlashAttnFwdSm90INS1_25CollectiveMainloopFwdSm90ILi2EN4cute5tupleIJNS5_1CILi1EEES8_S8_EEENS6_IJNS7_ILi64EEESA_SA_EEELi512ENS_10bfloat16_tEfNS_4arch4Sm90ELb1ELb0ELb1ELb1ELb0ELb0ELb1ELb0ELb0ELb0ELb0ELb0EEENS1_21CollectiveEpilogueFwdINS6_IJSA_NS7_ILi512EEESA_EEES9_SC_SE_Li256ELb1ELb0ELb0ELb0EEENS1_36VarlenDynamicPersistentTileSchedulerILi64ELi64ELi256ELi32ELb0ELb0ELb1ELb1ELb1ELb1EEEEEEEEEvNT_6ParamsE,"ax",@progbits
	.align	128
.text._ZN7cutlass13device_kernelIN5flash11enable_sm90INS1_16FlashAttnFwdSm90INS1_25CollectiveMainloopFwdSm90ILi2EN4cute5tupleIJNS5_1CILi1EEES8_S8_EEENS6_IJNS7_ILi64EEESA_SA_EEELi512ENS_10bfloat16_tEfNS_4arch4Sm90ELb1ELb0ELb1ELb1ELb0ELb0ELb1ELb0ELb0ELb0ELb0ELb0EEENS1_21CollectiveEpilogueFwdINS6_IJSA_NS7_ILi512EEESA_EEES9_SC_SE_Li256ELb1ELb0ELb0ELb0EEENS1_36VarlenDynamicPersistentTileSchedulerILi64ELi64ELi256ELi32ELb0ELb0ELb1ELb1ELb1ELb1EEEEEEEEEvNT_6ParamsE:
        .type           _ZN7cutlass13device_kernelIN5flash11enable_sm90INS1_16FlashAttnFwdSm90INS1_25CollectiveMainloopFwdSm90ILi2EN4cute5tupleIJNS5_1CILi1EEES8_S8_EEENS6_IJNS7_ILi64EEESA_SA_EEELi512ENS_10bfloat16_tEfNS_4arch4Sm90ELb1ELb0ELb1ELb1ELb0ELb0ELb1ELb0ELb0ELb0ELb0ELb0EEENS1_21CollectiveEpilogueFwdINS6_IJSA_NS7_ILi512EEESA_EEES9_SC_SE_Li256ELb1ELb0ELb0ELb0EEENS1_36VarlenDynamicPersistentTileSchedulerILi64ELi64ELi256ELi32ELb0ELb0ELb1ELb1ELb1ELb1EEEEEEEEEvNT_6ParamsE,@function
        .size           _ZN7cutlass13device_kernelIN5flash11enable_sm90INS1_16FlashAttnFwdSm90INS1_25CollectiveMainloopFwdSm90ILi2EN4cute5tupleIJNS5_1CILi1EEES8_S8_EEENS6_IJNS7_ILi64EEESA_SA_EEELi512ENS_10bfloat16_tEfNS_4arch4Sm90ELb1ELb0ELb1ELb1ELb0ELb0ELb1ELb0ELb0ELb0ELb0ELb0EEENS1_21CollectiveEpilogueFwdINS6_IJSA_NS7_ILi512EEESA_EEES9_SC_SE_Li256ELb1ELb0ELb0ELb0EEENS1_36VarlenDynamicPersistentTileSchedulerILi64ELi64ELi256ELi32ELb0ELb0ELb1ELb1ELb1ELb1EEEEEEEEEvNT_6ParamsE,(.L_x_34 - _ZN7cutlass13device_kernelIN5flash11enable_sm90INS1_16FlashAttnFwdSm90INS1_25CollectiveMainloopFwdSm90ILi2EN4cute5tupleIJNS5_1CILi1EEES8_S8_EEENS6_IJNS7_ILi64EEESA_SA_EEELi512ENS_10bfloat16_tEfNS_4arch4Sm90ELb1ELb0ELb1ELb1ELb0ELb0ELb1ELb0ELb0ELb0ELb0ELb0EEENS1_21CollectiveEpilogueFwdINS6_IJSA_NS7_ILi512EEESA_EEES9_SC_SE_Li256ELb1ELb0ELb0ELb0EEENS1_36VarlenDynamicPersistentTileSchedulerILi64ELi64ELi256ELi32ELb0ELb0ELb1ELb1ELb1ELb1EEEEEEEEEvNT_6ParamsE)
        .other          _ZN7cutlass13device_kernelIN5flash11enable_sm90INS1_16FlashAttnFwdSm90INS1_25CollectiveMainloopFwdSm90ILi2EN4cute5tupleIJNS5_1CILi1EEES8_S8_EEENS6_IJNS7_ILi64EEESA_SA_EEELi512ENS_10bfloat16_tEfNS_4arch4Sm90ELb1ELb0ELb1ELb1ELb0ELb0ELb1ELb0ELb0ELb0ELb0ELb0EEENS1_21CollectiveEpilogueFwdINS6_IJSA_NS7_ILi512EEESA_EEES9_SC_SE_Li256ELb1ELb0ELb0ELb0EEENS1_36VarlenDynamicPersistentTileSchedulerILi64ELi64ELi256ELi32ELb0ELb0ELb1ELb1ELb1ELb1EEEEEEEEEvNT_6ParamsE,@"STO_CUDA_ENTRY STV_DEFAULT"
_ZN7cutlass13device_kernelIN5flash11enable_sm90INS1_16FlashAttnFwdSm90INS1_25CollectiveMainloopFwdSm90ILi2EN4cute5tupleIJNS5_1CILi1EEES8_S8_EEENS6_IJNS7_ILi64EEESA_SA_EEELi512ENS_10bfloat16_tEfNS_4arch4Sm90ELb1ELb0ELb1ELb1ELb0ELb0ELb1ELb0ELb0ELb0ELb0ELb0EEENS1_21CollectiveEpilogueFwdINS6_IJSA_NS7_ILi512EEESA_EEES9_SC_SE_Li256ELb1ELb0ELb0ELb0EEENS1_36VarlenDynamicPersistentTileSchedulerILi64ELi64ELi256ELi32ELb0ELb0ELb1ELb1ELb1ELb1EEEEEEEEEvNT_6ParamsE:
[----:B------:R-:W-:Y:S01]  /*0000*/  LDC R1, c[0x0][0x37c] ;  /* 0x0000df00ff017b82 */ /* 0x000fe20000000800 */
[----:B------:R-:W-:Y:S05]  /*0010*/  EXIT ;  /* 0x000000000000794d */ /* 0x000fea0003800000 */
.L_x_16:
        /* <DEDUP_REMOVED lines=14> */
.L_x_34:


//--------------------- .text._ZN7cutlass13device_kernelIN5flash11enable_sm90INS1_16FlashAttnFwdSm90INS1_25CollectiveMainloopFwdSm90ILi2EN4cute5tupleIJNS5_1CILi1EEES8_S8_EEENS6_IJNS7_ILi64EEESA_SA_EEELi512ENS_10bfloat16_tEfNS_4arch4Sm90ELb1ELb0ELb1ELb1ELb0ELb1ELb1ELb0ELb0ELb0ELb0ELb0EEENS1_21CollectiveEpilogueFwdINS6_IJSA_NS7_ILi512EEESA_EEES9_SC_SE_Li256ELb1ELb0ELb0ELb0EEENS1_36VarlenDynamicPersistentTileSchedulerILi64ELi64ELi256ELi32ELb0ELb0ELb1ELb1ELb1ELb1EEEEEEEEEvNT_6ParamsE --------------------------
	.section	.text._ZN7cutlass13device_kernelIN5flash11enable_sm90INS1_16FlashAttnFwdSm90INS1_25CollectiveMainloopFwdSm90ILi2EN4cute5tupleIJNS5_1CILi1EEES8_S8_EEENS6_IJNS7_ILi64EEESA_SA_EEELi512ENS_10bfloat16_tEfNS_4arch4Sm90ELb1ELb0ELb1ELb1ELb0ELb1ELb1ELb0ELb0ELb0ELb0ELb0EEENS1_21CollectiveEpilogueFwdINS6_IJSA_NS7_ILi512EEESA_EEES9_SC_SE_Li256ELb1ELb0ELb0ELb0EEENS1_36VarlenDynamicPersistentTileSchedulerILi64ELi64ELi256ELi32ELb0ELb0ELb1ELb1ELb1ELb1EEEEEEEEEvNT_6ParamsE,"ax",@progbits
	.align	128
.text._ZN7cutlass13device_kernelIN5flash11enable_sm90INS1_16FlashAttnFwdSm90INS1_25CollectiveMainloopFwdSm90ILi2EN4cute5tupleIJNS5_1CILi1EEES8_S8_EEENS6_IJNS7_ILi64EEESA_SA_EEELi512ENS_10bfloat16_tEfNS_4arch4Sm90ELb1ELb0ELb1ELb1ELb0ELb1ELb1ELb0ELb0ELb0ELb0ELb0EEENS1_21CollectiveEpilogueFwdINS6_IJSA_NS7_ILi512EEESA_EEES9_SC_SE_Li256ELb1ELb0ELb0ELb0EEENS1_36VarlenDynamicPersistentTileSchedulerILi64ELi64ELi256ELi32ELb0ELb0ELb1ELb1ELb1ELb1EEEEEEEEEvNT_6ParamsE:
        .type           _ZN7cutlass13device_kernelIN5flash11enable_sm90INS1_16FlashAttnFwdSm90INS1_25CollectiveMainloopFwdSm90ILi2EN4cute5tupleIJNS5_1CILi1EEES8_S8_EEENS6_IJNS7_ILi64EEESA_SA_EEELi512ENS_10bfloat16_tEfNS_4arch4Sm90ELb1ELb0ELb1ELb1ELb0ELb1ELb1ELb0ELb0ELb0ELb0ELb0EEENS1_21CollectiveEpilogueFwdINS6_IJSA_NS7_ILi512EEESA_EEES9_SC_SE_Li256ELb1ELb0ELb0ELb0EEENS1_36VarlenDynamicPersistentTileSchedulerILi64ELi64ELi256ELi32ELb0ELb0ELb1ELb1ELb1ELb1EEEEEEEEEvNT_6ParamsE,@function
        .size           _ZN7cutlass13device_kernelIN5flash11enable_sm90INS1_16FlashAttnFwdSm90INS1_25CollectiveMainloopFwdSm90ILi2EN4cute5tupleIJNS5_1CILi1EEES8_S8_EEENS6_IJNS7_ILi64EEESA_SA_EEELi512ENS_10bfloat16_tEfNS_4arch4Sm90ELb1ELb0ELb1ELb1ELb0ELb1ELb1ELb0ELb0ELb0ELb0ELb0EEENS1_21CollectiveEpilogueFwdINS6_IJSA_NS7_ILi512EEESA_EEES9_SC_SE_Li256ELb1ELb0ELb0ELb0EEENS1_36VarlenDynamicPersistentTileSchedulerILi64ELi64ELi256ELi32ELb0ELb0ELb1ELb1ELb1ELb1EEEEEEEEEvNT_6ParamsE,(.L_x_35 - _ZN7cutlass13device_kernelIN5flash11enable_sm90INS1_16FlashAttnFwdSm90INS1_25CollectiveMainloopFwdSm90ILi2EN4cute5tupleIJNS5_1CILi1EEES8_S8_EEENS6_IJNS7_ILi64EEESA_SA_EEELi512ENS_10bfloat16_tEfNS_4arch4Sm90ELb1ELb0ELb1ELb1ELb0ELb1ELb1ELb0ELb0ELb0ELb0ELb0EEENS1_21CollectiveEpilogueFwdINS6_IJSA_NS7_ILi512EEESA_EEES9_SC_SE_Li256ELb1ELb0ELb0ELb0EEENS1_36VarlenDynamicPersistentTileSchedulerILi64ELi64ELi256ELi32ELb0ELb0ELb1ELb1ELb1ELb1EEEEEEEEEvNT_6ParamsE)
        .other          _ZN7cutlass13device_kernelIN5flash11enable_sm90INS1_16FlashAttnFwdSm90INS1_25CollectiveMainloopFwdSm90ILi2EN4cute5tupleIJNS5_1CILi1EEES8_S8_EEENS6_IJNS7_ILi64EEESA_SA_EEELi512ENS_10bfloat16_tEfNS_4arch4Sm90ELb1ELb0ELb1ELb1ELb0ELb1ELb1ELb0ELb0ELb0ELb0ELb0EEENS1_21CollectiveEpilogueFwdINS6_IJSA_NS7_ILi512EEESA_EEES9_SC_SE_Li256ELb1ELb0ELb0ELb0EEENS1_36VarlenDynamicPersistentTileSchedulerILi64ELi64ELi256ELi32ELb0ELb0ELb1ELb1ELb1ELb1EEEEEEEEEvNT_6ParamsE,@"STO_CUDA_ENTRY STV_DEFAULT"
_ZN7cutlass13device_kernelIN5flash11enable_sm90INS1_16FlashAttnFwdSm90INS1_25CollectiveMainloopFwdSm90ILi2EN4cute5tupleIJNS5_1CILi1EEES8_S8_EEENS6_IJNS7_ILi64EEESA_SA_EEELi512ENS_10bfloat16_tEfNS_4arch4Sm90ELb1ELb0ELb1ELb1ELb0ELb1ELb1ELb0ELb0ELb0ELb0ELb0EEENS1_21CollectiveEpilogueFwdINS6_IJSA_NS7_ILi512EEESA_EEES9_SC_SE_Li256ELb1ELb0ELb0ELb0EEENS1_36VarlenDynamicPersistentTileSchedulerILi64ELi64ELi256ELi32ELb0ELb0ELb1ELb1ELb1ELb1EEEEEEEEEvNT_6ParamsE:
[----:B------:R-:W-:Y:S01]  /*0000*/  LDC R1, c[0x0][0x37c] ;  /* 0x0000df00ff017b82 */ /* 0x000fe20000000800 */
[----:B------:R-:W-:Y:S05]  /*0010*/  EXIT ;  /* 0x000000000000794d */ /* 0x000fea0003800000 */
.L_x_17:
        /* <DEDUP_REMOVED lines=14> */
.L_x_35:


//--------------------- .nv.shared.reserved.0     --------------------------
	.section	.nv.shared.reserved.0,"aw",@nobits
	.weak		__nv_reservedSMEM_offset_0_alias
	.size		__nv_reservedSMEM_offset_0_alias, 0, 64
	.other		__nv_reservedSMEM_offset_0_alias,@"STO_CUDA_RESERVED_SHARED STV_DEFAULT"
__nv_reservedSMEM_offset_0_alias:
	.zero		0
	.zero		64


//--------------------- .nv.global                --------------------------
	.section	.nv.global,"aw",@nobits
.nv.global:
	.type		_ZN77_INTERNAL_998512e8_41_flash_fwd_hdim64_512_bf16_softcap_sm90_cu_744032ad_33014cute1_E,@object
	.size		_ZN77_INTERNAL_998512e8_41_flash_fwd_hdim64_512_bf16_softcap_sm90_cu_744032ad_33014cute1_E,(_ZN77_INTERNAL_998512e8_41_flash_fwd_hdim64_512_bf16_softcap_sm90_cu_744032ad_33014cuda3std3__45__cpo6cbeginE - _ZN77_INTERNAL_998512e8_41_flash_fwd_hdim64_512_bf16_softcap_sm90_cu_744032ad_33014cute1_E)
_ZN77_INTERNAL_998512e8_41_flash_fwd_hdim64_512_bf16_softcap_sm90_cu_744032ad_33014cute1_E:
	.zero		1
	.type		_ZN77_INTERNAL_998512e8_41_flash_fwd_hdim64_512_bf16_softcap_sm90_cu_744032ad_33014cuda3std3__45__cpo6cbeginE,@object
	.size		_ZN77_INTERNAL_998512e8_41_flash_fwd_hdim64_512_bf16_softcap_sm90_cu_744032ad_33014cuda3std3__45__cpo6cbeginE,(_ZN77_INTERNAL_998512e8_41_flash_fwd_hdim64_512_bf16_softcap_sm90_cu_744032ad_33014cuda3std3__48in_placeE - _ZN77_INTERNAL_998512e8_41_flash_fwd_hdim64_512_bf16_softcap_sm90_cu_744032ad_33014cuda3std3__45__cpo6cbeginE)
_ZN77_INTERNAL_998512e8_41_flash_fwd_hdim64_512_bf16_softcap_sm90_cu_744032ad_33014cuda3std3__45__cpo6cbeginE:
	.zero		1
	.type		_ZN77_INTERNAL_998512e8_41_flash_fwd_hdim64_512_bf16_softcap_sm90_cu_744032ad_33014cuda3std3__48in_placeE,@object
	.size		_ZN77_INTERNAL_998512e8_41_flash_fwd_hdim64_512_bf16_softcap_sm90_cu_744032ad_33014cuda3std3__48in_placeE,(_ZN77_INTERNAL_998512e8_41_flash_fwd_hdim64_512_bf16_softcap_sm90_cu_744032ad_33014cuda3std6ranges3__45__cpo9iter_moveE - _ZN77_INTERNAL_998512e8_41_flash_fwd_hdim64_512_bf16_softcap_sm90_cu_744032ad_33014cuda3std3__48in_placeE)
_ZN77_INTERNAL_998512e8_41_flash_fwd_hdim64_512_bf16_softcap_sm90_cu_744032ad_33014cuda3std3__48in_placeE:
	.zero		1
	.type		_ZN77_INTERNAL_998512e8_41_flash_fwd_hdim64_512_bf16_softcap_sm90_cu_744032ad_33014cuda3std6ranges3__45__cpo9iter_moveE,@object
	.size		_ZN77_INTERNAL_998512e8_41_flash_fwd_hdim64_512_bf16_softcap_sm90_cu_744032ad_33014cuda3std6ranges3__45__cpo9iter_moveE,(_ZN77_INTERNAL_998512e8_41_flash_fwd_hdim64_512_bf16_softcap_sm90_cu_744032ad_33014cuda3std3__45__cpo5beginE - _ZN77_INTERNAL_998512e8_41_flash_fwd_hdim64_512_bf16_softcap_sm90_cu_744032ad_33014cuda3std6ranges3__45__cpo9iter_moveE)
_ZN77_INTERNAL_998512e8_41_flash_fwd_hdim64_512_bf16_softcap_sm90_cu_744032ad_33014cuda3std6ranges3__45__cpo9iter_moveE:
	.zero		1
	.type		_ZN77_INTERNAL_998512e8_41_flash_fwd_hdim64_512_bf16_softcap_sm90_cu_744032ad_33014cuda3std3__45__cpo5beginE,@object
	.size		_ZN77_INTERNAL_998512e8_41_flash_fwd_hdim64_512_bf16_softcap_sm90_cu_744032ad_33014cuda3std3__45__cpo5beginE,(_ZN77_INTERNAL_998512e8_41_flash_fwd_hdim64_512_bf16_softcap_sm90_cu_744032ad_33014cuda3std3__479_GLOBAL__N__998512e8_41_flash_fwd_hdim64_512_bf16_softcap_sm90_cu_744032ad_33016ignoreE - _ZN77_INTERNAL_998512e8_41_flash_fwd_hdim64_512_bf16_softcap_sm90_cu_744032ad_33014cuda3std3__45__cpo5beginE)
_ZN77_INTERNAL_998512e8_41_flash_fwd_hdim64_512_bf16_softcap_sm90_cu_744032ad_33014cuda3std3__45__cpo5beginE:
	.zero		1
	.type		_ZN77_INTERNAL_998512e8_41_flash_fwd_hdim64_512_bf16_softcap_sm90_cu_744032ad_33014cuda3std3__479_GLOBAL__N__998512e8_41_flash_fwd_hdim64_512_bf16_softcap_sm90_cu_744032ad_33016ignoreE,@object
	.size		_ZN77_INTERNAL_998512e8_41_flash_fwd_hdim64_512_bf16_softcap_sm90_cu_744032ad_33014cuda3std3__479_GLOBAL__N__998512e8_41_flash_fwd_hdim64_512_bf16_softcap_sm90_cu_744032ad_33016ignoreE,(_ZN77_INTERNAL_998512e8_41_flash_fwd_hdim64_512_bf16_softcap_sm90_cu_744032ad_33014cute7productE - _ZN77_INTERNAL_998512e8_41_flash_fwd_hdim64_512_bf16_softcap_sm90_cu_744032ad_33014cuda3std3__479_GLOBAL__N__998512e8_41_flash_fwd_hdim64_512_bf16_softcap_sm90_cu_744032ad_33016ignoreE)
_ZN77_INTERNAL_998512e8_41_flash_fwd_hdim64_512_bf16_softcap_sm90_cu_744032ad_33014cuda3std3__479_GLOBAL__N__998512e8_41_flash_fwd_hdim64_512_bf16_softcap_sm90_cu_744032ad_33016ignoreE:
	.zero		1
	.type		_ZN77_INTERNAL_998512e8_41_flash_fwd_hdim64_512_bf16_softcap_sm90_cu_744032ad_33014cute7productE,@object
	.size		_ZN77_INTERNAL_998512e8_41_flash_fwd_hdim64_512_bf16_softcap_sm90_cu_744032ad_33014cute7productE,(_ZN77_INTERNAL_998512e8_41_flash_fwd_hdim64_512_bf16_softcap_sm90_cu_744032ad_33014cuda3std3__45__cpo3endE - _ZN77_INTERNAL_998512e8_41_flash_fwd_hdim64_512_bf16_softcap_sm90_cu_744032ad_33014cute7productE)
_ZN77_INTERNAL_998512e8_41_flash_fwd_hdim64_512_bf16_softcap_sm90_cu_744032ad_33014cute7productE:
	.zero		1
	.type		_ZN77_INTERNAL_998512e8_41_flash_fwd_hdim64_512_bf16_softcap_sm90_cu_744032ad_33014cuda3std3__45__cpo3endE,@object
	.size		_ZN77_INTERNAL_998512e8_41_flash_fwd_hdim64_512_bf16_softcap_sm90_cu_744032ad_33014cuda3std3__45__cpo3endE,(_ZN77_INTERNAL_998512e8_41_flash_fwd_hdim64_512_bf16_softcap_sm90_cu_744032ad_33014cuda3std3__419piecewise_constructE - _ZN77_INTERNAL_998512e8_41_flash_fwd_hdim64_512_bf16_softcap_sm90_cu_744032ad_33014cuda3std3__45__cpo3endE)
_ZN77_INTERNAL_998512e8_41_flash_fwd_hdim64_512_bf16_softcap_sm90_cu_744032ad_33014cuda3std3__45__cpo3endE:
	.zero		1
	.type		_ZN77_INTERNAL_998512e8_41_flash_fwd_hdim64_512_bf16_softcap_sm90_cu_744032ad_33014cuda3std3__419piecewise_constructE,@object
	.size		_ZN77_INTERNAL_998512e8_41_flash_fwd_hdim64_512_bf16_softcap_sm90_cu_744032ad_33014cuda3std3__419piecewise_constructE,(_ZN77_INTERNAL_998512e8_41_flash_fwd_hdim64_512_bf16_softcap_sm90_cu_744032ad_33014cuda3std3__45__cpo4cendE - _ZN77_INTERNAL_998512e8_41_flash_fwd_hdim64_512_bf16_softcap_sm90_cu_744032ad_33014cuda3std3__419piecewise_constructE)
_ZN77_INTERNAL_998512e8_41_flash_fwd_hdim64_512_bf16_softcap_sm90_cu_744032ad_33014cuda3std3__419piecewise_constructE:
	.zero		1
	.type		_ZN77_INTERNAL_998512e8_41_flash_fwd_hdim64_512_bf16_softcap_sm90_cu_744032ad_33014cuda3std3__45__cpo4cendE,@object
	.size		_ZN77_INTERNAL_998512e8_41_flash_fwd_hdim64_512_bf16_softcap_sm90_cu_744032ad_33014cuda3std3__45__cpo4cendE,(_ZN77_INTERNAL_998512e8_41_flash_fwd_hdim64_512_bf16_softcap_sm90_cu_744032ad_33014cuda3std6ranges3__45__cpo4swapE - _ZN77_INTERNAL_998512e8_41_flash_fwd_hdim64_512_bf16_softcap_sm90_cu_744032ad_33014cuda3std3__45__cpo4cendE)
_ZN77_INTERNAL_998512e8_41_flash_fwd_hdim64_512_bf16_softcap_sm90_cu_744032ad_33014cuda3std3__45__cpo4cendE:
	.zero		1
	.type		_ZN77_INTERNAL_998512e8_41_flash_fwd_hdim64_512_bf16_softcap_sm90_cu_744032ad_33014cuda3std6ranges3__45__cpo4swapE,@object
	.size		_ZN77_INTERNAL_998512e8_41_flash_fwd_hdim64_512_bf16_softcap_sm90_cu_744032ad_33014cuda3std6ranges3__45__cpo4swapE,(.L_7 - _ZN77_INTERNAL_998512e8_41_flash_fwd_hdim64_512_bf16_softcap_sm90_cu_744032ad_33014cuda3std6ranges3__45__cpo4swapE)
_ZN77_INTERNAL_998512e8_41_flash_fwd_hdim64_512_bf16_softcap_sm90_cu_744032ad_33014cuda3std6ranges3__45__cpo4swapE:
	.zero		1
.L_7:


//--------------------- .nv.constant0._ZN7cutlass13device_kernelIN5flash11enable_sm90INS1_16FlashAttnFwdSm90INS1_25CollectiveMainloopFwdSm90ILi2EN4cute5tupleIJNS5_1CILi1EEES8_S8_EEENS6_IJNS7_ILi64EEESA_SA_EEELi512ENS_10bfloat16_tEfNS_4arch4Sm90ELb0ELb0ELb1ELb0ELb0ELb0ELb0ELb0ELb0ELb0ELb0ELb0EEENS1_21CollectiveEpilogueFwdINS6_IJSA_NS7_ILi512EEESA_EEES9_SC_SE_Li256ELb0ELb0ELb0ELb0EEENS1_29StaticPersistentTileSchedulerILb0EEEEEEEEEvNT_6ParamsE --------------------------
	.section	.nv.constant0._ZN7cutlass13device_kernelIN5flash11enable_sm90INS1_16FlashAttnFwdSm90INS1_25CollectiveMainloopFwdSm90ILi2EN4cute5tupleIJNS5_1CILi1EEES8_S8_EEENS6_IJNS7_ILi64EEESA_SA_EEELi512ENS_10bfloat16_tEfNS_4arch4Sm90ELb0ELb0ELb1ELb0ELb0ELb0ELb0ELb0ELb0ELb0ELb0ELb0EEENS1_21CollectiveEpilogueFwdINS6_IJSA_NS7_ILi512EEESA_EEES9_SC_SE_Li256ELb0ELb0ELb0ELb0EEENS1_29StaticPersistentTileSchedulerILb0EEEEEEEEEvNT_6ParamsE,"a",@progbits
	.sectionflags	@""
	.align	4
.nv.constant0._ZN7cutlass13device_kernelIN5flash11enable_sm90INS1_16FlashAttnFwdSm90INS1_25CollectiveMainloopFwdSm90ILi2EN4cute5tupleIJNS5_1CILi1EEES8_S8_EEENS6_IJNS7_ILi64EEESA_SA_EEELi512ENS_10bfloat16_tEfNS_4arch4Sm90ELb0ELb0ELb1ELb0ELb0ELb0ELb0ELb0ELb0ELb0ELb0ELb0EEENS1_21CollectiveEpilogueFwdINS6_IJSA_NS7_ILi512EEESA_EEES9_SC_SE_Li256ELb0ELb0ELb0ELb0EEENS1_29StaticPersistentTileSchedulerILb0EEEEEEEEEvNT_6ParamsE:
	.zero		3840


//--------------------- .nv.constant0._ZN7cutlass13device_kernelIN5flash11enable_sm90INS1_16FlashAttnFwdSm90INS1_25CollectiveMainloopFwdSm90ILi2EN4cute5tupleIJNS5_1CILi1EEES8_S8_EEENS6_IJNS7_ILi64EEESA_SA_EEELi512ENS_10bfloat16_tEfNS_4arch4Sm90ELb0ELb0ELb1ELb0ELb0ELb0ELb1ELb0ELb0ELb0ELb0ELb0EEENS1_21CollectiveEpilogueFwdINS6_IJSA_NS7_ILi512EEESA_EEES9_SC_SE_Li256ELb0ELb0ELb0ELb0EEENS1_29StaticPersistentTileSchedulerILb0EEEEEEEEEvNT_6ParamsE --------------------------
	.section	.nv.constant0._ZN7cutlass13device_kernelIN5flash11enable_sm90INS1_16FlashAttnFwdSm90INS1_25CollectiveMainloopFwdSm90ILi2EN4cute5tupleIJNS5_1CILi1EEES8_S8_EEENS6_IJNS7_ILi64EEESA_SA_EEELi512ENS_10bfloat16_tEfNS_4arch4Sm90ELb0ELb0ELb1ELb0ELb0ELb0ELb1ELb0ELb0ELb0ELb0ELb0EEENS1_21CollectiveEpilogueFwdINS6_IJSA_NS7_ILi512EEESA_EEES9_SC_SE_Li256ELb0ELb0ELb0ELb0EEENS1_29StaticPersistentTileSchedulerILb0EEEEEEEEEvNT_6ParamsE,"a",@progbits
	.sectionflags	@""
	.align	4
.nv.constant0._ZN7cutlass13device_kernelIN5flash11enable_sm90INS1_16FlashAttnFwdSm90INS1_25CollectiveMainloopFwdSm90ILi2EN4cute5tupleIJNS5_1CILi1EEES8_S8_EEENS6_IJNS7_ILi64EEESA_SA_EEELi512ENS_10bfloat16_tEfNS_4arch4Sm90ELb0ELb0ELb1ELb0ELb0ELb0ELb1ELb0ELb0ELb0ELb0ELb0EEENS1_21CollectiveEpilogueFwdINS6_IJSA_NS7_ILi512EEESA_EEES9_SC_SE_Li256ELb0ELb0ELb0ELb0EEENS1_29StaticPersistentTileSchedulerILb0EEEEEEEEEvNT_6ParamsE:
	.zero		4096


//--------------------- .nv.constant0._ZN7cutlass13device_kernelIN5flash11enable_sm90INS1_16FlashAttnFwdSm90INS1_25CollectiveMainloopFwdSm90ILi2EN4cute5tupleIJNS5_1CILi1EEES8_S8_EEENS6_IJNS7_ILi64EEESA_SA_EEELi512ENS_10bfloat16_tEfNS_4arch4Sm90ELb0ELb0ELb1ELb1ELb0ELb0ELb0ELb0ELb0ELb0ELb0ELb0EEENS1_21CollectiveEpilogueFwdINS6_IJSA_NS7_ILi512EEESA_EEES9_SC_SE_Li256ELb1ELb0ELb0ELb0EEENS1_36VarlenDynamicPersistentTileSchedulerILi64ELi64ELi256ELi32ELb0ELb0ELb1ELb0ELb1ELb1EEEEEEEEEvNT_6ParamsE --------------------------
	.section	.nv.constant0._ZN7cutlass13device_kernelIN5flash11enable_sm90INS1_16FlashAttnFwdSm90INS1_25CollectiveMainloopFwdSm90ILi2EN4cute5tupleIJNS5_1CILi1EEES8_S8_EEENS6_IJNS7_ILi64EEESA_SA_EEELi512ENS_10bfloat16_tEfNS_4arch4Sm90ELb0ELb0ELb1ELb1ELb0ELb0ELb0ELb0ELb0ELb0ELb0ELb0EEENS1_21CollectiveEpilogueFwdINS6_IJSA_NS7_ILi512EEESA_EEES9_SC_SE_Li256ELb1ELb0ELb0ELb0EEENS1_36VarlenDynamicPersistentTileSchedulerILi64ELi64ELi256ELi32ELb0ELb0ELb1ELb0ELb1ELb1EEEEEEEEEvNT_6ParamsE,"a",@progbits
	.sectionflags	@""
	.align	4
.nv.constant0._ZN7cutlass13device_kernelIN5flash11enable_sm90INS1_16FlashAttnFwdSm90INS1_25CollectiveMainloopFwdSm90ILi2EN4cute5tupleIJNS5_1CILi1EEES8_S8_EEENS6_IJNS7_ILi64EEESA_SA_EEELi512ENS_10bfloat16_tEfNS_4arch4Sm90ELb0ELb0ELb1ELb1ELb0ELb0ELb0ELb0ELb0ELb0ELb0ELb0EEENS1_21CollectiveEpilogueFwdINS6_IJSA_NS7_ILi512EEESA_EEES9_SC_SE_Li256ELb1ELb0ELb0ELb0EEENS1_36VarlenDynamicPersistentTileSchedulerILi64ELi64ELi256ELi32ELb0ELb0ELb1ELb0ELb1ELb1EEEEEEEEEvNT_6ParamsE:
	.zero		3456


//--------------------- .nv.constant0._ZN7cutlass13device_kernelIN5flash11enable_sm90INS1_16FlashAttnFwdSm90INS1_25CollectiveMainloopFwdSm90ILi2EN4cute5tupleIJNS5_1CILi1EEES8_S8_EEENS6_IJNS7_ILi64EEESA_SA_EEELi512ENS_10bfloat16_tEfNS_4arch4Sm90ELb0ELb0ELb1ELb1ELb0ELb1ELb0ELb0ELb0ELb0ELb0ELb0EEENS1_21CollectiveEpilogueFwdINS6_IJSA_NS7_ILi512EEESA_EEES9_SC_SE_Li256ELb1ELb0ELb0ELb0EEENS1_36VarlenDynamicPersistentTileSchedulerILi64ELi64ELi256ELi32ELb0ELb0ELb1ELb0ELb1ELb1EEEEEEEEEvNT_6ParamsE --------------------------
	.section	.nv.constant0._ZN7cutlass13device_kernelIN5flash11enable_sm90INS1_16FlashAttnFwdSm90INS1_25CollectiveMainloopFwdSm90ILi2EN4cute5tupleIJNS5_1CILi1EEES8_S8_EEENS6_IJNS7_ILi64EEESA_SA_EEELi512ENS_10bfloat16_tEfNS_4arch4Sm90ELb0ELb0ELb1ELb1ELb0ELb1ELb0ELb0ELb0ELb0ELb0ELb0EEENS1_21CollectiveEpilogueFwdINS6_IJSA_NS7_ILi512EEESA_EEES9_SC_SE_Li256ELb1ELb0ELb0ELb0EEENS1_36VarlenDynamicPersistentTileSchedulerILi64ELi64ELi256ELi32ELb0ELb0ELb1ELb0ELb1ELb1EEEEEEEEEvNT_6ParamsE,"a",@progbits
	.sectionflags	@""
	.align	4
.nv.constant0._ZN7cutlass13device_kernelIN5flash11enable_sm90INS1_16FlashAttnFwdSm90INS1_25CollectiveMainloopFwdSm90ILi2EN4cute5tupleIJNS5_1CILi1EEES8_S8_EEENS6_IJNS7_ILi64EEESA_SA_EEELi512ENS_10bfloat16_tEfNS_4arch4Sm90ELb0ELb0ELb1ELb1ELb0ELb1ELb0ELb0ELb0ELb0ELb0ELb0EEENS1_21CollectiveEpilogueFwdINS6_IJSA_NS7_ILi512EEESA_EEES9_SC_SE_Li256ELb1ELb0ELb0ELb0EEENS1_36VarlenDynamicPersistentTileSchedulerILi64ELi64ELi256ELi32ELb0ELb0ELb1ELb0ELb1ELb1EEEEEEEEEvNT_6ParamsE:
	.zero		3456


//--------------------- .nv.constant0._ZN7cutlass13device_kernelIN5flash11enable_sm90INS1_16FlashAttnFwdSm90INS1_25CollectiveMainloopFwdSm90ILi2EN4cute5tupleIJNS5_1CILi1EEES8_S8_EEENS6_IJNS7_ILi64EEESA_SA_EEELi512ENS_10bfloat16_tEfNS_4arch4Sm90ELb0ELb0ELb1ELb1ELb0ELb0ELb1ELb0ELb0ELb0ELb0ELb0EEENS1_21CollectiveEpilogueFwdINS6_IJSA_NS7_ILi512EEESA_EEES9_SC_SE_Li256ELb1ELb0ELb0ELb0EEENS1_36VarlenDynamicPersistentTileSchedulerILi64ELi64ELi256ELi32ELb0ELb0ELb1ELb0ELb1ELb1EEEEEEEEEvNT_6ParamsE --------------------------
	.section	.nv.constant0._ZN7cutlass13device_kernelIN5flash11enable_sm90INS1_16FlashAttnFwdSm90INS1_25CollectiveMainloopFwdSm90ILi2EN4cute5tupleIJNS5_1CILi1EEES8_S8_EEENS6_IJNS7_ILi64EEESA_SA_EEELi512ENS_10bfloat16_tEfNS_4arch4Sm90ELb0ELb0ELb1ELb1ELb0ELb0ELb1ELb0ELb0ELb0ELb0ELb0EEENS1_21CollectiveEpilogueFwdINS6_IJSA_NS7_ILi512EEESA_EEES9_SC_SE_Li256ELb1ELb0ELb0ELb0EEENS1_36VarlenDynamicPersistentTileSchedulerILi64ELi64ELi256ELi32ELb0ELb0ELb1ELb0ELb1ELb1EEEEEEEEEvNT_6ParamsE,"a",@progbits
	.sectionflags	@""
	.align	4
.nv.constant0._ZN7cutlass13device_kernelIN5flash11enable_sm90INS1_16FlashAttnFwdSm90INS1_25CollectiveMainloopFwdSm90ILi2EN4cute5tupleIJNS5_1CILi1EEES8_S8_EEENS6_IJNS7_ILi64EEESA_SA_EEELi512ENS_10bfloat16_tEfNS_4arch4Sm90ELb0ELb0ELb1ELb1ELb0ELb0ELb1ELb0ELb0ELb0ELb0ELb0EEENS1_21CollectiveEpilogueFwdINS6_IJSA_NS7_ILi512EEESA_EEES9_SC_SE_Li256ELb1ELb0ELb0ELb0EEENS1_36VarlenDynamicPersistentTileSchedulerILi64ELi64ELi256ELi32ELb0ELb0ELb1ELb0ELb1ELb1EEEEEEEEEvNT_6ParamsE:
	.zero		3712


//--------------------- .nv.constant0._ZN7cutlass13device_kernelIN5flash11enable_sm90INS1_16FlashAttnFwdSm90INS1_25CollectiveMainloopFwdSm90ILi2EN4cute5tupleIJNS5_1CILi1EEES8_S8_EEENS6_IJNS7_ILi64EEESA_SA_EEELi512ENS_10bfloat16_tEfNS_4arch4Sm90ELb0ELb0ELb1ELb1ELb0ELb1ELb1ELb0ELb0ELb0ELb0ELb0EEENS1_21CollectiveEpilogueFwdINS6_IJSA_NS7_ILi512EEESA_EEES9_SC_SE_Li256ELb1ELb0ELb0ELb0EEENS1_36VarlenDynamicPersistentTileSchedulerILi64ELi64ELi256ELi32ELb0ELb0ELb1ELb0ELb1ELb1EEEEEEEEEvNT_6ParamsE --------------------------
	.section	.nv.constant0._ZN7cutlass13device_kernelIN5flash11enable_sm90INS1_16FlashAttnFwdSm90INS1_25CollectiveMainloopFwdSm90ILi2EN4cute5tupleIJNS5_1CILi1EEES8_S8_EEENS6_IJNS7_ILi64EEESA_SA_EEELi512ENS_10bfloat16_tEfNS_4arch4Sm90ELb0ELb0ELb1ELb1ELb0ELb1ELb1ELb0ELb0ELb0ELb0ELb0EEENS1_21CollectiveEpilogueFwdINS6_IJSA_NS7_ILi512EEESA_EEES9_SC_SE_Li256ELb1ELb0ELb0ELb0EEENS1_36VarlenDynamicPersistentTileSchedulerILi64ELi64ELi256ELi32ELb0ELb0ELb1ELb0ELb1ELb1EEEEEEEEEvNT_6ParamsE,"a",@progbits
	.sectionflags	@""
	.align	4
.nv.constant0._ZN7cutlass13device_kernelIN5flash11enable_sm90INS1_16FlashAttnFwdSm90INS1_25CollectiveMainloopFwdSm90ILi2EN4cute5tupleIJNS5_1CILi1EEES8_S8_EEENS6_IJNS7_ILi64EEESA_SA_EEELi512ENS_10bfloat16_tEfNS_4arch4Sm90ELb0ELb0ELb1ELb1ELb0ELb1ELb1ELb0ELb0ELb0ELb0ELb0EEENS1_21CollectiveEpilogueFwdINS6_IJSA_NS7_ILi512EEESA_EEES9_SC_SE_Li256ELb1ELb0ELb0ELb0EEENS1_36VarlenDynamicPersistentTileSchedulerILi64ELi64ELi256ELi32ELb0ELb0ELb1ELb0ELb1ELb1EEEEEEEEEvNT_6ParamsE:
	.zero		3712


//--------------------- .nv.constant0._ZN7cutlass13device_kernelIN5flash11enable_sm90INS1_16FlashAttnFwdSm90INS1_25CollectiveMainloopFwdSm90ILi2EN4cute5tupleIJNS5_1CILi1EEES8_S8_EEENS6_IJNS7_ILi64EEESA_SA_EEELi512ENS_10bfloat16_tEfNS_4arch4Sm90ELb0ELb1ELb1ELb0ELb0ELb0ELb0ELb0ELb0ELb0ELb0ELb0EEENS1_21CollectiveEpilogueFwdINS6_IJSA_NS7_ILi512EEESA_EEES9_SC_SE_Li256ELb0ELb0ELb0ELb0EEENS1_30DynamicPersistentTileSchedulerILi256ELi32ELb0ELb0ELb1EEEEEEEEEvNT_6ParamsE --------------------------
	.section	.nv.constant0._ZN7cutlass13device_kernelIN5flash11enable_sm90INS1_16FlashAttnFwdSm90INS1_25CollectiveMainloopFwdSm90ILi2EN4cute5tupleIJNS5_1CILi1EEES8_S8_EEENS6_IJNS7_ILi64EEESA_SA_EEELi512ENS_10bfloat16_tEfNS_4arch4Sm90ELb0ELb1ELb1ELb0ELb0ELb0ELb0ELb0ELb0ELb0ELb0ELb0EEENS1_21CollectiveEpilogueFwdINS6_IJSA_NS7_ILi512EEESA_EEES9_SC_SE_Li256ELb0ELb0ELb0ELb0EEENS1_30DynamicPersistentTileSchedulerILi256ELi32ELb0ELb0ELb1EEEEEEEEEvNT_6ParamsE,"a",@progbits
	.sectionflags	@""
	.align	4
.nv.constant0._ZN7cutlass13device_kernelIN5flash11enable_sm90INS1_16FlashAttnFwdSm90INS1_25CollectiveMainloopFwdSm90ILi2EN4cute5tupleIJNS5_1CILi1EEES8_S8_EEENS6_IJNS7_ILi64EEESA_SA_EEELi512ENS_10bfloat16_tEfNS_4arch4Sm90ELb0ELb1ELb1ELb0ELb0ELb0ELb0ELb0ELb0ELb0ELb0ELb0EEENS1_21CollectiveEpilogueFwdINS6_IJSA_NS7_ILi512EEESA_EEES9_SC_SE_Li256ELb0ELb0ELb0ELb0EEENS1_30DynamicPersistentTileSchedulerILi256ELi32ELb0ELb0ELb1EEEEEEEEEvNT_6ParamsE:
	.zero		3840


//--------------------- .nv.constant0._ZN7cutlass13device_kernelIN5flash11enable_sm90INS1_16FlashAttnFwdSm90INS1_25CollectiveMainloopFwdSm90ILi2EN4cute5tupleIJNS5_1CILi1EEES8_S8_EEENS6_IJNS7_ILi64EEESA_SA_EEELi512ENS_10bfloat16_tEfNS_4arch4Sm90ELb0ELb1ELb1ELb0ELb0ELb0ELb1ELb0ELb0ELb0ELb0ELb0EEENS1_21CollectiveEpilogueFwdINS6_IJSA_NS7_ILi512EEESA_EEES9_SC_SE_Li256ELb0ELb0ELb0ELb0EEENS1_30DynamicPersistentTileSchedulerILi256ELi32ELb0ELb0ELb1EEEEEEEEEvNT_6ParamsE --------------------------
	.section	.nv.constant0._ZN7cutlass13device_kernelIN5flash11enable_sm90INS1_16FlashAttnFwdSm90INS1_25CollectiveMainloopFwdSm90ILi2EN4cute5tupleIJNS5_1CILi1EEES8_S8_EEENS6_IJNS7_ILi64EEESA_SA_EEELi512ENS_10bfloat16_tEfNS_4arch4Sm90ELb0ELb1ELb1ELb0ELb0ELb0ELb1ELb0ELb0ELb0ELb0ELb0EEENS1_21CollectiveEpilogueFwdINS6_IJSA_NS7_ILi512EEESA_EEES9_SC_SE_Li256ELb0ELb0ELb0ELb0EEENS1_30DynamicPersistentTileSchedulerILi256ELi32ELb0ELb0ELb1EEEEEEEEEvNT_6ParamsE,"a",@progbits
	.sectionflags	@""
	.align	4
.nv.constant0._ZN7cutlass13device_kernelIN5flash11enable_sm90INS1_16FlashAttnFwdSm90INS1_25CollectiveMainloopFwdSm90ILi2EN4cute5tupleIJNS5_1CILi1EEES8_S8_EEENS6_IJNS7_ILi64EEESA_SA_EEELi512ENS_10bfloat16_tEfNS_4arch4Sm90ELb0ELb1ELb1ELb0ELb0ELb0ELb1ELb0ELb0ELb0ELb0ELb0EEENS1_21CollectiveEpilogueFwdINS6_IJSA_NS7_ILi512EEESA_EEES9_SC_SE_Li256ELb0ELb0ELb0ELb0EEENS1_30DynamicPersistentTileSchedulerILi256ELi32ELb0ELb0ELb1EEEEEEEEEvNT_6ParamsE:
	.zero		4096


//--------------------- .nv.constant0._ZN7cutlass13device_kernelIN5flash11enable_sm90INS1_16FlashAttnFwdSm90INS1_25CollectiveMainloopFwdSm90ILi2EN4cute5tupleIJNS5_1CILi1EEES8_S8_EEENS6_IJNS7_ILi64EEESA_SA_EEELi512ENS_10bfloat16_tEfNS_4arch4Sm90ELb0ELb1ELb1ELb1ELb0ELb0ELb0ELb0ELb0ELb0ELb0ELb0EEENS1_21CollectiveEpilogueFwdINS6_IJSA_NS7_ILi512EEESA_EEES9_SC_SE_Li256ELb1ELb0ELb0ELb0EEENS1_36VarlenDynamicPersistentTileSchedulerILi64ELi64ELi256ELi32ELb0ELb0ELb1ELb1ELb0ELb1EEEEEEEEEvNT_6ParamsE --------------------------
	.section	.nv.constant0._ZN7cutlass13device_kernelIN5flash11enable_sm90INS1_16FlashAttnFwdSm90INS1_25CollectiveMainloopFwdSm90ILi2EN4cute5tupleIJNS5_1CILi1EEES8_S8_EEENS6_IJNS7_ILi64EEESA_SA_EEELi512ENS_10bfloat16_tEfNS_4arch4Sm90ELb0ELb1ELb1ELb1ELb0ELb0ELb0ELb0ELb0ELb0ELb0ELb0EEENS1_21CollectiveEpilogueFwdINS6_IJSA_NS7_ILi512EEESA_EEES9_SC_SE_Li256ELb1ELb0ELb0ELb0EEENS1_36VarlenDynamicPersistentTileSchedulerILi64ELi64ELi256ELi32ELb0ELb0ELb1ELb1ELb0ELb1EEEEEEEEEvNT_6ParamsE,"a",@progbits
	.sectionflags	@""
	.align	4
.nv.constant0._ZN7cutlass13device_kernelIN5flash11enable_sm90INS1_16FlashAttnFwdSm90INS1_25CollectiveMainloopFwdSm90ILi2EN4cute5tupleIJNS5_1CILi1EEES8_S8_EEENS6_IJNS7_ILi64EEESA_SA_EEELi512ENS_10bfloat16_tEfNS_4arch4Sm90ELb0ELb1ELb1ELb1ELb0ELb0ELb0ELb0ELb0ELb0ELb0ELb0EEENS1_21CollectiveEpilogueFwdINS6_IJSA_NS7_ILi512EEESA_EEES9_SC_SE_Li256ELb1ELb0ELb0ELb0EEENS1_36VarlenDynamicPersistentTileSchedulerILi64ELi64ELi256ELi32ELb0ELb0ELb1ELb1ELb0ELb1EEEEEEEEEvNT_6ParamsE:
	.zero		3456


//--------------------- .nv.constant0._ZN7cutlass13device_kernelIN5flash11enable_sm90INS1_16FlashAttnFwdSm90INS1_25CollectiveMainloopFwdSm90ILi2EN4cute5tupleIJNS5_1CILi1EEES8_S8_EEENS6_IJNS7_ILi64EEESA_SA_EEELi512ENS_10bfloat16_tEfNS_4arch4Sm90ELb0ELb1ELb1ELb1ELb0ELb1ELb0ELb0ELb0ELb0ELb0ELb0EEENS1_21CollectiveEpilogueFwdINS6_IJSA_NS7_ILi512EEESA_EEES9_SC_SE_Li256ELb1ELb0ELb0ELb0EEENS1_36VarlenDynamicPersistentTileSchedulerILi64ELi64ELi256ELi32ELb0ELb0ELb1ELb1ELb0ELb1EEEEEEEEEvNT_6ParamsE --------------------------
	.section	.nv.constant0._ZN7cutlass13device_kernelIN5flash11enable_sm90INS1_16FlashAttnFwdSm90INS1_25CollectiveMainloopFwdSm90ILi2EN4cute5tupleIJNS5_1CILi1EEES8_S8_EEENS6_IJNS7_ILi64EEESA_SA_EEELi512ENS_10bfloat16_tEfNS_4arch4Sm90ELb0ELb1ELb1ELb1ELb0ELb1ELb0ELb0ELb0ELb0ELb0ELb0EEENS1_21CollectiveEpilogueFwdINS6_IJSA_NS7_ILi512EEESA_EEES9_SC_SE_Li256ELb1ELb0ELb0ELb0EEENS1_36VarlenDynamicPersistentTileSchedulerILi64ELi64ELi256ELi32ELb0ELb0ELb1ELb1ELb0ELb1EEEEEEEEEvNT_6ParamsE,"a",@progbits
	.sectionflags	@""
	.align	4
.nv.constant0._ZN7cutlass13device_kernelIN5flash11enable_sm90INS1_16FlashAttnFwdSm90INS1_25CollectiveMainloopFwdSm90ILi2EN4cute5tupleIJNS5_1CILi1EEES8_S8_EEENS6_IJNS7_ILi64EEESA_SA_EEELi512ENS_10bfloat16_tEfNS_4arch4Sm90ELb0ELb1ELb1ELb1ELb0ELb1ELb0ELb0ELb0ELb0ELb0ELb0EEENS1_21CollectiveEpilogueFwdINS6_IJSA_NS7_ILi512EEESA_EEES9_SC_SE_Li256ELb1ELb0ELb0ELb0EEENS1_36VarlenDynamicPersistentTileSchedulerILi64ELi64ELi256ELi32ELb0ELb0ELb1ELb1ELb0ELb1EEEEEEEEEvNT_6ParamsE:
	.zero		3456


//--------------------- .nv.constant0._ZN7cutlass13device_kernelIN5flash11enable_sm90INS1_16FlashAttnFwdSm90INS1_25CollectiveMainloopFwdSm90ILi2EN4cute5tupleIJNS5_1CILi1EEES8_S8_EEENS6_IJNS7_ILi64EEESA_SA_EEELi512ENS_10bfloat16_tEfNS_4arch4Sm90ELb0ELb1ELb1ELb1ELb0ELb0ELb1ELb0ELb0ELb0ELb0ELb0EEENS1_21CollectiveEpilogueFwdINS6_IJSA_NS7_ILi512EEESA_EEES9_SC_SE_Li256ELb1ELb0ELb0ELb0EEENS1_36VarlenDynamicPersistentTileSchedulerILi64ELi64ELi256ELi32ELb0ELb0ELb1ELb1ELb0ELb1EEEEEEEEEvNT_6ParamsE --------------------------
	.section	.nv.constant0._ZN7cutlass13device_kernelIN5flash11enable_sm90INS1_16FlashAttnFwdSm90INS1_25CollectiveMainloopFwdSm90ILi2EN4cute5tupleIJNS5_1CILi1EEES8_S8_EEENS6_IJNS7_ILi64EEESA_SA_EEELi512ENS_10bfloat16_tEfNS_4arch4Sm90ELb0ELb1ELb1ELb1ELb0ELb0ELb1ELb0ELb0ELb0ELb0ELb0EEENS1_21CollectiveEpilogueFwdINS6_IJSA_NS7_ILi512EEESA_EEES9_SC_SE_Li256ELb1ELb0ELb0ELb0EEENS1_36VarlenDynamicPersistentTileSchedulerILi64ELi64ELi256ELi32ELb0ELb0ELb1ELb1ELb0ELb1EEEEEEEEEvNT_6ParamsE,"a",@progbits
	.sectionflags	@""
	.align	4
.nv.constant0._ZN7cutlass13device_kernelIN5flash11enable_sm90INS1_16FlashAttnFwdSm90INS1_25CollectiveMainloopFwdSm90ILi2EN4cute5tupleIJNS5_1CILi1EEES8_S8_EEENS6_IJNS7_ILi64EEESA_SA_EEELi512ENS_10bfloat16_tEfNS_4arch4Sm90ELb0ELb1ELb1ELb1ELb0ELb0ELb1ELb0ELb0ELb0ELb0ELb0EEENS1_21CollectiveEpilogueFwdINS6_IJSA_NS7_ILi512EEESA_EEES9_SC_SE_Li256ELb1ELb0ELb0ELb0EEENS1_36VarlenDynamicPersistentTileSchedulerILi64ELi64ELi256ELi32ELb0ELb0ELb1ELb1ELb0ELb1EEEEEEEEEvNT_6ParamsE:
	.zero		3712


//--------------------- .nv.constant0._ZN7cutlass13device_kernelIN5flash11enable_sm90INS1_16FlashAttnFwdSm90INS1_25CollectiveMainloopFwdSm90ILi2EN4cute5tupleIJNS5_1CILi1EEES8_S8_EEENS6_IJNS7_ILi64EEESA_SA_EEELi512ENS_10bfloat16_tEfNS_4arch4Sm90ELb0ELb1ELb1ELb1ELb0ELb1ELb1ELb0ELb0ELb0ELb0ELb0EEENS1_21CollectiveEpilogueFwdINS6_IJSA_NS7_ILi512EEESA_EEES9_SC_SE_Li256ELb1ELb0ELb0ELb0EEENS1_36VarlenDynamicPersistentTileSchedulerILi64ELi64ELi256ELi32ELb0ELb0ELb1ELb1ELb0ELb1EEEEEEEEEvNT_6ParamsE --------------------------
	.section	.nv.constant0._ZN7cutlass13device_kernelIN5flash11enable_sm90INS1_16FlashAttnFwdSm90INS1_25CollectiveMainloopFwdSm90ILi2EN4cute5tupleIJNS5_1CILi1EEES8_S8_EEENS6_IJNS7_ILi64EEESA_SA_EEELi512ENS_10bfloat16_tEfNS_4arch4Sm90ELb0ELb1ELb1ELb1ELb0ELb1ELb1ELb0ELb0ELb0ELb0ELb0EEENS1_21CollectiveEpilogueFwdINS6_IJSA_NS7_ILi512EEESA_EEES9_SC_SE_Li256ELb1ELb0ELb0ELb0EEENS1_36VarlenDynamicPersistentTileSchedulerILi64ELi64ELi256ELi32ELb0ELb0ELb1ELb1ELb0ELb1EEEEEEEEEvNT_6ParamsE,"a",@progbits
	.sectionflags	@""
	.align	4
.nv.constant0._ZN7cutlass13device_kernelIN5flash11enable_sm90INS1_16FlashAttnFwdSm90INS1_25CollectiveMainloopFwdSm90ILi2EN4cute5tupleIJNS5_1CILi1EEES8_S8_EEENS6_IJNS7_ILi64EEESA_SA_EEELi512ENS_10bfloat16_tEfNS_4arch4Sm90ELb0ELb1ELb1ELb1ELb0ELb1ELb1ELb0ELb0ELb0ELb0ELb0EEENS1_21CollectiveEpilogueFwdINS6_IJSA_NS7_ILi512EEESA_EEES9_SC_SE_Li256ELb1ELb0ELb0ELb0EEENS1_36VarlenDynamicPersistentTileSchedulerILi64ELi64ELi256ELi32ELb0ELb0ELb1ELb1ELb0ELb1EEEEEEEEEvNT_6ParamsE:
	.zero		3712


//--------------------- .nv.constant0._ZN7cutlass13device_kernelIN5flash11enable_sm90INS1_16FlashAttnFwdSm90INS1_25CollectiveMainloopFwdSm90ILi2EN4cute5tupleIJNS5_1CILi1EEES8_S8_EEENS6_IJNS7_ILi64EEESA_SA_EEELi512ENS_10bfloat16_tEfNS_4arch4Sm90ELb1ELb0ELb1ELb0ELb0ELb0ELb0ELb0ELb0ELb0ELb0ELb0EEENS1_21CollectiveEpilogueFwdINS6_IJSA_NS7_ILi512EEESA_EEES9_SC_SE_Li256ELb0ELb0ELb0ELb0EEENS1_30DynamicPersistentTileSchedulerILi256ELi32ELb0ELb0ELb1EEEEEEEEEvNT_6ParamsE --------------------------
	.section	.nv.constant0._ZN7cutlass13device_kernelIN5flash11enable_sm90INS1_16FlashAttnFwdSm90INS1_25CollectiveMainloopFwdSm90ILi2EN4cute5tupleIJNS5_1CILi1EEES8_S8_EEENS6_IJNS7_ILi64EEESA_SA_EEELi512ENS_10bfloat16_tEfNS_4arch4Sm90ELb1ELb0ELb1ELb0ELb0ELb0ELb0ELb0ELb0ELb0ELb0ELb0EEENS1_21CollectiveEpilogueFwdINS6_IJSA_NS7_ILi512EEESA_EEES9_SC_SE_Li256ELb0ELb0ELb0ELb0EEENS1_30DynamicPersistentTileSchedulerILi256ELi32ELb0ELb0ELb1EEEEEEEEEvNT_6ParamsE,"a",@progbits
	.sectionflags	@""
	.align	4
.nv.constant0._ZN7cutlass13device_kernelIN5flash11enable_sm90INS1_16FlashAttnFwdSm90INS1_25CollectiveMainloopFwdSm90ILi2EN4cute5tupleIJNS5_1CILi1EEES8_S8_EEENS6_IJNS7_ILi64EEESA_SA_EEELi512ENS_10bfloat16_tEfNS_4arch4Sm90ELb1ELb0ELb1ELb0ELb0ELb0ELb0ELb0ELb0ELb0ELb0ELb0EEENS1_21CollectiveEpilogueFwdINS6_IJSA_NS7_ILi512EEESA_EEES9_SC_SE_Li256ELb0ELb0ELb0ELb0EEENS1_30DynamicPersistentTileSchedulerILi256ELi32ELb0ELb0ELb1EEEEEEEEEvNT_6ParamsE:
	.zero		3840


//--------------------- .nv.constant0._ZN7cutlass13device_kernelIN5flash11enable_sm90INS1_16FlashAttnFwdSm90INS1_25CollectiveMainloopFwdSm90ILi2EN4cute5tupleIJNS5_1CILi1EEES8_S8_EEENS6_IJNS7_ILi64EEESA_SA_EEELi512ENS_10bfloat16_tEfNS_4arch4Sm90ELb1ELb0ELb1ELb0ELb0ELb0ELb1ELb0ELb0ELb0ELb0ELb0EEENS1_21CollectiveEpilogueFwdINS6_IJSA_NS7_ILi512EEESA_EEES9_SC_SE_Li256ELb0ELb0ELb0ELb0EEENS1_30DynamicPersistentTileSchedulerILi256ELi32ELb0ELb0ELb1EEEEEEEEEvNT_6ParamsE --------------------------
	.section	.nv.constant0._ZN7cutlass13device_kernelIN5flash11enable_sm90INS1_16FlashAttnFwdSm90INS1_25CollectiveMainloopFwdSm90ILi2EN4cute5tupleIJNS5_1CILi1EEES8_S8_EEENS6_IJNS7_ILi64EEESA_SA_EEELi512ENS_10bfloat16_tEfNS_4arch4Sm90ELb1ELb0ELb1ELb0ELb0ELb0ELb1ELb0ELb0ELb0ELb0ELb0EEENS1_21CollectiveEpilogueFwdINS6_IJSA_NS7_ILi512EEESA_EEES9_SC_SE_Li256ELb0ELb0ELb0ELb0EEENS1_30DynamicPersistentTileSchedulerILi256ELi32ELb0ELb0ELb1EEEEEEEEEvNT_6ParamsE,"a",@progbits
	.sectionflags	@""
	.align	4
.nv.constant0._ZN7cutlass13device_kernelIN5flash11enable_sm90INS1_16FlashAttnFwdSm90INS1_25CollectiveMainloopFwdSm90ILi2EN4cute5tupleIJNS5_1CILi1EEES8_S8_EEENS6_IJNS7_ILi64EEESA_SA_EEELi512ENS_10bfloat16_tEfNS_4arch4Sm90ELb1ELb0ELb1ELb0ELb0ELb0ELb1ELb0ELb0ELb0ELb0ELb0EEENS1_21CollectiveEpilogueFwdINS6_IJSA_NS7_ILi512EEESA_EEES9_SC_SE_Li256ELb0ELb0ELb0ELb0EEENS1_30DynamicPersistentTileSchedulerILi256ELi32ELb0ELb0ELb1EEEEEEEEEvNT_6ParamsE:
	.zero		4096


//--------------------- .nv.constant0._ZN7cutlass13device_kernelIN5flash11enable_sm90INS1_16FlashAttnFwdSm90INS1_25CollectiveMainloopFwdSm90ILi2EN4cute5tupleIJNS5_1CILi1EEES8_S8_EEENS6_IJNS7_ILi64EEESA_SA_EEELi512ENS_10bfloat16_tEfNS_4arch4Sm90ELb1ELb0ELb1ELb1ELb0ELb0ELb0ELb0ELb0ELb0ELb0ELb0EEENS1_21CollectiveEpilogueFwdINS6_IJSA_NS7_ILi512EEESA_EEES9_SC_SE_Li256ELb1ELb0ELb0ELb0EEENS1_36VarlenDynamicPersistentTileSchedulerILi64ELi64ELi256ELi32ELb0ELb0ELb1ELb1ELb1ELb1EEEEEEEEEvNT_6ParamsE --------------------------
	.section	.nv.constant0._ZN7cutlass13device_kernelIN5flash11enable_sm90INS1_16FlashAttnFwdSm90INS1_25CollectiveMainloopFwdSm90ILi2EN4cute5tupleIJNS5_1CILi1EEES8_S8_EEENS6_IJNS7_ILi64EEESA_SA_EEELi512ENS_10bfloat16_tEfNS_4arch4Sm90ELb1ELb0ELb1ELb1ELb0ELb0ELb0ELb0ELb0ELb0ELb0ELb0EEENS1_21CollectiveEpilogueFwdINS6_IJSA_NS7_ILi512EEESA_EEES9_SC_SE_Li256ELb1ELb0ELb0ELb0EEENS1_36VarlenDynamicPersistentTileSchedulerILi64ELi64ELi256ELi32ELb0ELb0ELb1ELb1ELb1ELb1EEEEEEEEEvNT_6ParamsE,"a",@progbits
	.sectionflags	@""
	.align	4
.nv.constant0._ZN7cutlass13device_kernelIN5flash11enable_sm90INS1_16FlashAttnFwdSm90INS1_25CollectiveMainloopFwdSm90ILi2EN4cute5tupleIJNS5_1CILi1EEES8_S8_EEENS6_IJNS7_ILi64EEESA_SA_EEELi512ENS_10bfloat16_tEfNS_4arch4Sm90ELb1ELb0ELb1ELb1ELb0ELb0ELb0ELb0ELb0ELb0ELb0ELb0EEENS1_21CollectiveEpilogueFwdINS6_IJSA_NS7_ILi512EEESA_EEES9_SC_SE_Li256ELb1ELb0ELb0ELb0EEENS1_36VarlenDynamicPersistentTileSchedulerILi64ELi64ELi256ELi32ELb0ELb0ELb1ELb1ELb1ELb1EEEEEEEEEvNT_6ParamsE:
	.zero		3456


//--------------------- .nv.constant0._ZN7cutlass13device_kernelIN5flash11enable_sm90INS1_16FlashAttnFwdSm90INS1_25CollectiveMainloopFwdSm90ILi2EN4cute5tupleIJNS5_1CILi1EEES8_S8_EEENS6_IJNS7_ILi64EEESA_SA_EEELi512ENS_10bfloat16_tEfNS_4arch4Sm90ELb1ELb0ELb1ELb1ELb0ELb1ELb0ELb0ELb0ELb0ELb0ELb0EEENS1_21CollectiveEpilogueFwdINS6_IJSA_NS7_ILi512EEESA_EEES9_SC_SE_Li256ELb1ELb0ELb0ELb0EEENS1_36VarlenDynamicPersistentTileSchedulerILi64ELi64ELi256ELi32ELb0ELb0ELb1ELb1ELb1ELb1EEEEEEEEEvNT_6ParamsE --------------------------
	.section	.nv.constant0._ZN7cutlass13device_kernelIN5flash11enable_sm90INS1_16FlashAttnFwdSm90INS1_25CollectiveMainloopFwdSm90ILi2EN4cute5tupleIJNS5_1CILi1EEES8_S8_EEENS6_IJNS7_ILi64EEESA_SA_EEELi512ENS_10bfloat16_tEfNS_4arch4Sm90ELb1ELb0ELb1ELb1ELb0ELb1ELb0ELb0ELb0ELb0ELb0ELb0EEENS1_21CollectiveEpilogueFwdINS6_IJSA_NS7_ILi512EEESA_EEES9_SC_SE_Li256ELb1ELb0ELb0ELb0EEENS1_36VarlenDynamicPersistentTileSchedulerILi64ELi64ELi256ELi32ELb0ELb0ELb1ELb1ELb1ELb1EEEEEEEEEvNT_6ParamsE,"a",@progbits
	.sectionflags	@""
	.align	4
.nv.constant0._ZN7cutlass13device_kernelIN5flash11enable_sm90INS1_16FlashAttnFwdSm90INS1_25CollectiveMainloopFwdSm90ILi2EN4cute5tupleIJNS5_1CILi1EEES8_S8_EEENS6_IJNS7_ILi64EEESA_SA_EEELi512ENS_10bfloat16_tEfNS_4arch4Sm90ELb1ELb0ELb1ELb1ELb0ELb1ELb0ELb0ELb0ELb0ELb0ELb0EEENS1_21CollectiveEpilogueFwdINS6_IJSA_NS7_ILi512EEESA_EEES9_SC_SE_Li256ELb1ELb0ELb0ELb0EEENS1_36VarlenDynamicPersistentTileSchedulerILi64ELi64ELi256ELi32ELb0ELb0ELb1ELb1ELb1ELb1EEEEEEEEEvNT_6ParamsE:
	.zero		3456


//--------------------- .nv.constant0._ZN7cutlass13device_kernelIN5flash11enable_sm90INS1_16FlashAttnFwdSm90INS1_25CollectiveMainloopFwdSm90ILi2EN4cute5tupleIJNS5_1CILi1EEES8_S8_EEENS6_IJNS7_ILi64EEESA_SA_EEELi512ENS_10bfloat16_tEfNS_4arch4Sm90ELb1ELb0ELb1ELb1ELb0ELb0ELb1ELb0ELb0ELb0ELb0ELb0EEENS1_21CollectiveEpilogueFwdINS6_IJSA_NS7_ILi512EEESA_EEES9_SC_SE_Li256ELb1ELb0ELb0ELb0EEENS1_36VarlenDynamicPersistentTileSchedulerILi64ELi64ELi256ELi32ELb0ELb0ELb1ELb1ELb1ELb1EEEEEEEEEvNT_6ParamsE --------------------------
	.section	.nv.constant0._ZN7cutlass13device_kernelIN5flash11enable_sm90INS1_16FlashAttnFwdSm90INS1_25CollectiveMainloopFwdSm90ILi2EN4cute5tupleIJNS5_1CILi1EEES8_S8_EEENS6_IJNS7_ILi64EEESA_SA_EEELi512ENS_10bfloat16_tEfNS_4arch4Sm90ELb1ELb0ELb1ELb1ELb0ELb0ELb1ELb0ELb0ELb0ELb0ELb0EEENS1_21CollectiveEpilogueFwdINS6_IJSA_NS7_ILi512EEESA_EEES9_SC_SE_Li256ELb1ELb0ELb0ELb0EEENS1_36VarlenDynamicPersistentTileSchedulerILi64ELi64ELi256ELi32ELb0ELb0ELb1ELb1ELb1ELb1EEEEEEEEEvNT_6ParamsE,"a",@progbits
	.sectionflags	@""
	.align	4
.nv.constant0._ZN7cutlass13device_kernelIN5flash11enable_sm90INS1_16FlashAttnFwdSm90INS1_25CollectiveMainloopFwdSm90ILi2EN4cute5tupleIJNS5_1CILi1EEES8_S8_EEENS6_IJNS7_ILi64EEESA_SA_EEELi512ENS_10bfloat16_tEfNS_4arch4Sm90ELb1ELb0ELb1ELb1ELb0ELb0ELb1ELb0ELb0ELb0ELb0ELb0EEENS1_21CollectiveEpilogueFwdINS6_IJSA_NS7_ILi512EEESA_EEES9_SC_SE_Li256ELb1ELb0ELb0ELb0EEENS1_36VarlenDynamicPersistentTileSchedulerILi64ELi64ELi256ELi32ELb0ELb0ELb1ELb1ELb1ELb1EEEEEEEEEvNT_6ParamsE:
	.zero		3712


//--------------------- .nv.constant0._ZN7cutlass13device_kernelIN5flash11enable_sm90INS1_16FlashAttnFwdSm90INS1_25CollectiveMainloopFwdSm90ILi2EN4cute5tupleIJNS5_1CILi1EEES8_S8_EEENS6_IJNS7_ILi64EEESA_SA_EEELi512ENS_10bfloat16_tEfNS_4arch4Sm90ELb1ELb0ELb1ELb1ELb0ELb1ELb1ELb0ELb0ELb0ELb0ELb0EEENS1_21CollectiveEpilogueFwdINS6_IJSA_NS7_ILi512EEESA_EEES9_SC_SE_Li256ELb1ELb0ELb0ELb0EEENS1_36VarlenDynamicPersistentTileSchedulerILi64ELi64ELi256ELi32ELb0ELb0ELb1ELb1ELb1ELb1EEEEEEEEEvNT_6ParamsE --------------------------
	.section	.nv.constant0._ZN7cutlass13device_kernelIN5flash11enable_sm90INS1_16FlashAttnFwdSm90INS1_25CollectiveMainloopFwdSm90ILi2EN4cute5tupleIJNS5_1CILi1EEES8_S8_EEENS6_IJNS7_ILi64EEESA_SA_EEELi512ENS_10bfloat16_tEfNS_4arch4Sm90ELb1ELb0ELb1ELb1ELb0ELb1ELb1ELb0ELb0ELb0ELb0ELb0EEENS1_21CollectiveEpilogueFwdINS6_IJSA_NS7_ILi512EEESA_EEES9_SC_SE_Li256ELb1ELb0ELb0ELb0EEENS1_36VarlenDynamicPersistentTileSchedulerILi64ELi64ELi256ELi32ELb0ELb0ELb1ELb1ELb1ELb1EEEEEEEEEvNT_6ParamsE,"a",@progbits
	.sectionflags	@""
	.align	4
.nv.constant0._ZN7cutlass13device_kernelIN5flash11enable_sm90INS1_16FlashAttnFwdSm90INS1_25CollectiveMainloopFwdSm90ILi2EN4cute5tupleIJNS5_1CILi1EEES8_S8_EEENS6_IJNS7_ILi64EEESA_SA_EEELi512ENS_10bfloat16_tEfNS_4arch4Sm90ELb1ELb0ELb1ELb1ELb0ELb1ELb1ELb0ELb0ELb0ELb0ELb0EEENS1_21CollectiveEpilogueFwdINS6_IJSA_NS7_ILi512EEESA_EEES9_SC_SE_Li256ELb1ELb0ELb0ELb0EEENS1_36VarlenDynamicPersistentTileSchedulerILi64ELi64ELi256ELi32ELb0ELb0ELb1ELb1ELb1ELb1EEEEEEEEEvNT_6ParamsE:
	.zero		3712


//--------------------- SYMBOLS --------------------------

	.type		.nv.reservedSmem.offset0,@object
	.size		.nv.reservedSmem.offset0,0x4
